//
// Generated by NVIDIA NVVM Compiler
//
// Compiler Build ID: CL-36424714
// Cuda compilation tools, release 13.0, V13.0.88
// Based on NVVM 20.0.0
//

.version 9.0
.target sm_100
.address_size 64

	// .globl	_Z15isPolydivisiblemPm
.const .align 8 .b8 POWS[152] = {1, 0, 0, 0, 0, 0, 0, 0, 10, 0, 0, 0, 0, 0, 0, 0, 100, 0, 0, 0, 0, 0, 0, 0, 232, 3, 0, 0, 0, 0, 0, 0, 16, 39, 0, 0, 0, 0, 0, 0, 160, 134, 1, 0, 0, 0, 0, 0, 64, 66, 15, 0, 0, 0, 0, 0, 128, 150, 152, 0, 0, 0, 0, 0, 0, 225, 245, 5, 0, 0, 0, 0, 0, 202, 154, 59, 0, 0, 0, 0, 0, 228, 11, 84, 2, 0, 0, 0, 0, 232, 118, 72, 23, 0, 0, 0, 0, 16, 165, 212, 232, 0, 0, 0, 0, 160, 114, 78, 24, 9, 0, 0, 0, 64, 122, 16, 243, 90, 0, 0, 0, 128, 198, 164, 126, 141, 3, 0, 0, 0, 193, 111, 242, 134, 35, 0, 0, 0, 138, 93, 120, 69, 99, 1, 0, 0, 100, 167, 179, 182, 224, 13};

.visible .entry _Z15isPolydivisiblemPm(
	.param .u64 _Z15isPolydivisiblemPm_param_0,
	.param .u64 .ptr .align 1 _Z15isPolydivisiblemPm_param_1
)
{
	.reg .pred 	%p<45>;
	.reg .b16 	%rs<48>;
	.reg .b32 	%r<77>;
	.reg .b64 	%rd<137>;

	ld.param.u64 	%rd80, [_Z15isPolydivisiblemPm_param_0];
	ld.param.u64 	%rd81, [_Z15isPolydivisiblemPm_param_1];
	cvta.to.global.u64 	%rd1, %rd81;
	mov.u32 	%r14, %ctaid.x;
	mov.u32 	%r15, %ntid.x;
	mov.u32 	%r16, %tid.x;
	mad.lo.s32 	%r17, %r14, %r15, %r16;
	cvt.u64.u32 	%rd121, %r17;
	mov.u32 	%r18, %nctaid.x;
	mul.lo.s32 	%r1, %r15, %r18;
	setp.le.u64 	%p1, %rd80, %rd121;
	@%p1 bra 	$L__BB0_55;
	ld.const.u64 	%rd3, [POWS+8];
	ld.const.u64 	%rd4, [POWS+24];
	ld.const.u64 	%rd5, [POWS+32];
	ld.const.u64 	%rd6, [POWS+56];
	ld.const.u64 	%rd7, [POWS+64];
	ld.const.u64 	%rd8, [POWS+72];
	ld.const.u64 	%rd9, [POWS+80];
	ld.const.u64 	%rd10, [POWS+88];
	ld.const.u64 	%rd11, [POWS+120];
	ld.const.u64 	%rd12, [POWS+128];
	ld.const.u64 	%rd13, [POWS+136];
	ld.const.u64 	%rd14, [POWS+144];
	shl.b64 	%rd82, %rd121, 13;
	add.s64 	%rd15, %rd1, %rd82;
	cvt.u64.u32 	%rd16, %r1;
	mov.b16 	%rs47, 0;
	ld.const.u64 	%rd83, [POWS+16];
	ld.const.u64 	%rd84, [POWS+40];
	ld.const.u64 	%rd85, [POWS+48];
	ld.const.u64 	%rd86, [POWS+96];
	ld.const.u64 	%rd87, [POWS+104];
	ld.const.u64 	%rd88, [POWS+112];
$L__BB0_2:
	setp.lt.u64 	%p2, %rd121, %rd3;
	selp.b16 	%rs16, 1, 2, %p2;
	setp.lt.u64 	%p3, %rd121, %rd83;
	selp.b16 	%rs17, %rs16, 3, %p3;
	setp.lt.u64 	%p4, %rd121, %rd4;
	selp.b16 	%rs18, %rs17, 4, %p4;
	setp.lt.u64 	%p5, %rd121, %rd5;
	selp.b16 	%rs19, %rs18, 5, %p5;
	setp.lt.u64 	%p6, %rd121, %rd84;
	selp.b16 	%rs20, %rs19, 6, %p6;
	setp.lt.u64 	%p7, %rd121, %rd85;
	selp.b16 	%rs21, %rs20, 7, %p7;
	setp.lt.u64 	%p8, %rd121, %rd6;
	selp.b16 	%rs22, %rs21, 8, %p8;
	setp.lt.u64 	%p9, %rd121, %rd7;
	selp.b16 	%rs23, %rs22, 9, %p9;
	setp.lt.u64 	%p10, %rd121, %rd8;
	selp.b16 	%rs24, %rs23, 10, %p10;
	setp.lt.u64 	%p11, %rd121, %rd9;
	selp.b16 	%rs25, %rs24, 11, %p11;
	setp.lt.u64 	%p12, %rd121, %rd10;
	selp.b16 	%rs26, %rs25, 12, %p12;
	setp.lt.u64 	%p13, %rd121, %rd86;
	selp.b16 	%rs27, %rs26, 13, %p13;
	setp.lt.u64 	%p14, %rd121, %rd87;
	selp.b16 	%rs28, %rs27, 14, %p14;
	setp.lt.u64 	%p15, %rd121, %rd88;
	selp.b16 	%rs29, %rs28, 15, %p15;
	setp.lt.u64 	%p16, %rd121, %rd11;
	selp.b16 	%rs30, %rs29, 16, %p16;
	setp.lt.u64 	%p17, %rd121, %rd12;
	selp.b16 	%rs31, %rs30, 17, %p17;
	setp.lt.u64 	%p18, %rd121, %rd13;
	selp.b16 	%rs32, %rs31, 18, %p18;
	setp.lt.u64 	%p19, %rd121, %rd14;
	selp.b16 	%rs33, %rs32, 19, %p19;
	bar.sync 	0;
	cvt.u32.u16 	%r2, %rs33;
	setp.lt.u16 	%p20, %rs33, 4;
	mov.b16 	%rs42, 1;
	mov.b32 	%r76, 0;
	@%p20 bra 	$L__BB0_29;
	add.s32 	%r74, %r2, -3;
	mov.u64 	%rd90, POWS;
	add.s64 	%rd122, %rd90, 16;
	cvt.u16.u32 	%rs35, %r2;
	shr.u16 	%rs36, %rs35, 2;
	and.b16  	%rs37, %rs36, 8191;
	mul.wide.u16 	%r20, %rs37, 4;
	neg.s32 	%r73, %r20;
	mov.b16 	%rs42, 1;
$L__BB0_4:
	.pragma "nounroll";
	ld.const.u64 	%rd19, [%rd122+-16];
	or.b64  	%rd91, %rd121, %rd19;
	and.b64  	%rd92, %rd91, -4294967296;
	setp.ne.s64 	%p21, %rd92, 0;
	@%p21 bra 	$L__BB0_6;
	cvt.u32.u64 	%r21, %rd19;
	cvt.u32.u64 	%r22, %rd121;
	div.u32 	%r23, %r22, %r21;
	cvt.u64.u32 	%rd123, %r23;
	bra.uni 	$L__BB0_7;
$L__BB0_6:
	div.u64 	%rd123, %rd121, %rd19;
$L__BB0_7:
	add.s32 	%r7, %r74, 2;
	add.s32 	%r24, %r74, 3;
	cvt.u64.u32 	%rd23, %r24;
	and.b64  	%rd93, %rd123, -4294967296;
	setp.ne.s64 	%p22, %rd93, 0;
	@%p22 bra 	$L__BB0_9;
	cvt.u32.u64 	%r25, %rd23;
	cvt.u32.u64 	%r26, %rd123;
	rem.u32 	%r27, %r26, %r25;
	cvt.u64.u32 	%rd124, %r27;
	bra.uni 	$L__BB0_10;
$L__BB0_9:
	rem.u64 	%rd124, %rd123, %rd23;
$L__BB0_10:
	ld.const.u64 	%rd27, [%rd122+-8];
	or.b64  	%rd94, %rd121, %rd27;
	and.b64  	%rd95, %rd94, -4294967296;
	setp.ne.s64 	%p23, %rd95, 0;
	@%p23 bra 	$L__BB0_12;
	cvt.u32.u64 	%r28, %rd27;
	cvt.u32.u64 	%r29, %rd121;
	div.u32 	%r30, %r29, %r28;
	cvt.u64.u32 	%rd125, %r30;
	bra.uni 	$L__BB0_13;
$L__BB0_12:
	div.u64 	%rd125, %rd121, %rd27;
$L__BB0_13:
	cvt.u64.u32 	%rd31, %r7;
	and.b64  	%rd96, %rd125, -4294967296;
	setp.ne.s64 	%p24, %rd96, 0;
	@%p24 bra 	$L__BB0_15;
	cvt.u32.u64 	%r31, %rd31;
	cvt.u32.u64 	%r32, %rd125;
	rem.u32 	%r33, %r32, %r31;
	cvt.u64.u32 	%rd126, %r33;
	bra.uni 	$L__BB0_16;
$L__BB0_15:
	rem.u64 	%rd126, %rd125, %rd31;
$L__BB0_16:
	or.b64  	%rd35, %rd124, %rd126;
	ld.const.u64 	%rd36, [%rd122];
	or.b64  	%rd97, %rd121, %rd36;
	and.b64  	%rd98, %rd97, -4294967296;
	setp.ne.s64 	%p25, %rd98, 0;
	@%p25 bra 	$L__BB0_18;
	cvt.u32.u64 	%r34, %rd36;
	cvt.u32.u64 	%r35, %rd121;
	div.u32 	%r36, %r35, %r34;
	cvt.u64.u32 	%rd127, %r36;
	bra.uni 	$L__BB0_19;
$L__BB0_18:
	div.u64 	%rd127, %rd121, %rd36;
$L__BB0_19:
	add.s32 	%r37, %r7, -1;
	cvt.u64.u32 	%rd40, %r37;
	and.b64  	%rd99, %rd127, -4294967296;
	setp.ne.s64 	%p26, %rd99, 0;
	@%p26 bra 	$L__BB0_21;
	cvt.u32.u64 	%r38, %rd40;
	cvt.u32.u64 	%r39, %rd127;
	rem.u32 	%r40, %r39, %r38;
	cvt.u64.u32 	%rd128, %r40;
	bra.uni 	$L__BB0_22;
$L__BB0_21:
	rem.u64 	%rd128, %rd127, %rd40;
$L__BB0_22:
	or.b64  	%rd44, %rd35, %rd128;
	ld.const.u64 	%rd45, [%rd122+8];
	or.b64  	%rd100, %rd121, %rd45;
	and.b64  	%rd101, %rd100, -4294967296;
	setp.ne.s64 	%p27, %rd101, 0;
	@%p27 bra 	$L__BB0_24;
	cvt.u32.u64 	%r41, %rd45;
	cvt.u32.u64 	%r42, %rd121;
	div.u32 	%r43, %r42, %r41;
	cvt.u64.u32 	%rd129, %r43;
	bra.uni 	$L__BB0_25;
$L__BB0_24:
	div.u64 	%rd129, %rd121, %rd45;
$L__BB0_25:
	cvt.u64.u32 	%rd49, %r74;
	and.b64  	%rd102, %rd129, -4294967296;
	setp.ne.s64 	%p28, %rd102, 0;
	@%p28 bra 	$L__BB0_27;
	cvt.u32.u64 	%r44, %rd49;
	cvt.u32.u64 	%r45, %rd129;
	rem.u32 	%r46, %r45, %r44;
	cvt.u64.u32 	%rd130, %r46;
	bra.uni 	$L__BB0_28;
$L__BB0_27:
	rem.u64 	%rd130, %rd129, %rd49;
$L__BB0_28:
	and.b32  	%r76, %r2, 32764;
	or.b64  	%rd103, %rd44, %rd130;
	setp.eq.s64 	%p29, %rd103, 0;
	selp.b16 	%rs42, %rs42, 0, %p29;
	add.s32 	%r74, %r74, -4;
	add.s32 	%r73, %r73, 4;
	add.s64 	%rd122, %rd122, 32;
	setp.ne.s32 	%p30, %r73, 0;
	@%p30 bra 	$L__BB0_4;
$L__BB0_29:
	and.b32  	%r47, %r2, 3;
	setp.eq.s32 	%p31, %r47, 0;
	@%p31 bra 	$L__BB0_52;
	and.b32  	%r48, %r2, 3;
	setp.eq.s32 	%p32, %r48, 1;
	@%p32 bra 	$L__BB0_44;
	mul.wide.u32 	%rd104, %r76, 8;
	mov.u64 	%rd105, POWS;
	add.s64 	%rd54, %rd105, %rd104;
	ld.const.u64 	%rd55, [%rd54];
	or.b64  	%rd106, %rd121, %rd55;
	and.b64  	%rd107, %rd106, -4294967296;
	setp.ne.s64 	%p33, %rd107, 0;
	@%p33 bra 	$L__BB0_33;
	cvt.u32.u64 	%r49, %rd55;
	cvt.u32.u64 	%r50, %rd121;
	div.u32 	%r51, %r50, %r49;
	cvt.u64.u32 	%rd131, %r51;
	bra.uni 	$L__BB0_34;
$L__BB0_33:
	div.u64 	%rd131, %rd121, %rd55;
$L__BB0_34:
	sub.s32 	%r52, %r2, %r76;
	cvt.u64.u32 	%rd59, %r52;
	and.b64  	%rd108, %rd131, -4294967296;
	setp.ne.s64 	%p34, %rd108, 0;
	@%p34 bra 	$L__BB0_36;
	cvt.u32.u64 	%r53, %rd59;
	cvt.u32.u64 	%r54, %rd131;
	rem.u32 	%r55, %r54, %r53;
	cvt.u64.u32 	%rd132, %r55;
	bra.uni 	$L__BB0_37;
$L__BB0_36:
	rem.u64 	%rd132, %rd131, %rd59;
$L__BB0_37:
	ld.const.u64 	%rd63, [%rd54+8];
	or.b64  	%rd109, %rd121, %rd63;
	and.b64  	%rd110, %rd109, -4294967296;
	setp.ne.s64 	%p35, %rd110, 0;
	@%p35 bra 	$L__BB0_39;
	cvt.u32.u64 	%r56, %rd63;
	cvt.u32.u64 	%r57, %rd121;
	div.u32 	%r58, %r57, %r56;
	cvt.u64.u32 	%rd133, %r58;
	bra.uni 	$L__BB0_40;
$L__BB0_39:
	div.u64 	%rd133, %rd121, %rd63;
$L__BB0_40:
	not.b32 	%r59, %r76;
	add.s32 	%r60, %r59, %r2;
	cvt.u64.u32 	%rd67, %r60;
	and.b64  	%rd111, %rd133, -4294967296;
	setp.ne.s64 	%p36, %rd111, 0;
	@%p36 bra 	$L__BB0_42;
	cvt.u32.u64 	%r61, %rd67;
	cvt.u32.u64 	%r62, %rd133;
	rem.u32 	%r63, %r62, %r61;
	cvt.u64.u32 	%rd134, %r63;
	bra.uni 	$L__BB0_43;
$L__BB0_42:
	rem.u64 	%rd134, %rd133, %rd67;
$L__BB0_43:
	or.b64  	%rd112, %rd132, %rd134;
	setp.eq.s64 	%p37, %rd112, 0;
	selp.b16 	%rs42, %rs42, 0, %p37;
	add.s32 	%r76, %r76, 2;
$L__BB0_44:
	and.b32  	%r64, %r2, 1;
	setp.eq.b32 	%p38, %r64, 1;
	not.pred 	%p39, %p38;
	@%p39 bra 	$L__BB0_52;
	mul.wide.u32 	%rd113, %r76, 8;
	mov.u64 	%rd114, POWS;
	add.s64 	%rd115, %rd114, %rd113;
	ld.const.u64 	%rd71, [%rd115];
	or.b64  	%rd116, %rd121, %rd71;
	and.b64  	%rd117, %rd116, -4294967296;
	setp.ne.s64 	%p40, %rd117, 0;
	@%p40 bra 	$L__BB0_47;
	cvt.u32.u64 	%r65, %rd71;
	cvt.u32.u64 	%r66, %rd121;
	div.u32 	%r67, %r66, %r65;
	cvt.u64.u32 	%rd135, %r67;
	bra.uni 	$L__BB0_48;
$L__BB0_47:
	div.u64 	%rd135, %rd121, %rd71;
$L__BB0_48:
	sub.s32 	%r68, %r2, %r76;
	cvt.u64.u32 	%rd75, %r68;
	and.b64  	%rd118, %rd135, -4294967296;
	setp.ne.s64 	%p41, %rd118, 0;
	@%p41 bra 	$L__BB0_50;
	cvt.u32.u64 	%r69, %rd75;
	cvt.u32.u64 	%r70, %rd135;
	rem.u32 	%r71, %r70, %r69;
	cvt.u64.u32 	%rd136, %r71;
	bra.uni 	$L__BB0_51;
$L__BB0_50:
	rem.u64 	%rd136, %rd135, %rd75;
$L__BB0_51:
	setp.eq.s64 	%p42, %rd136, 0;
	selp.b16 	%rs42, %rs42, 0, %p42;
$L__BB0_52:
	and.b16  	%rs39, %rs42, 255;
	setp.eq.s16 	%p43, %rs39, 0;
	@%p43 bra 	$L__BB0_54;
	add.s16 	%rs11, %rs47, 1;
	cvt.u32.u16 	%r72, %rs47;
	mul.wide.u32 	%rd119, %r72, 8;
	add.s64 	%rd120, %rd15, %rd119;
	st.global.u64 	[%rd120], %rd121;
	mov.u16 	%rs47, %rs11;
$L__BB0_54:
	add.s64 	%rd121, %rd121, %rd16;
	setp.lt.u64 	%p44, %rd121, %rd80;
	@%p44 bra 	$L__BB0_2;
$L__BB0_55:
	ret;

}


// ===== COMPILED SASS (sm_100) =====

	.target	sm_100

	.elftype	@"ET_EXEC"


//--------------------- .note.nv.tkinfo           --------------------------
	.section	.note.nv.tkinfo,"",@"SHT_NOTE"
	.sectionflags	@"SHF_NOTE_NV_TKINFO"
	.tkinfo
        /*0018*/ 	.word	0x00000002
        /*0030*/ 	.string	""
        /*0030*/ 	.string	"ptxas"
        /*0030*/ 	.string	"Cuda compilation tools, release 13.0, V13.0.88"
        /*0030*/ 	.string	"Build cuda_13.0.r13.0/compiler.36424714_0"
        /*0030*/ 	.string	"-arch sm_100 -m 64 "



//--------------------- .note.nv.cuinfo           --------------------------
	.section	.note.nv.cuinfo,"",@"SHT_NOTE"
	.sectionflags	@"SHF_NOTE_NV_CUINFO"
        /*0018*/ 	.short	0x0002
        /*001a*/ 	.short	0x0064
        /*001c*/ 	.short	0x0082
	.zero		2


//--------------------- .nv.info                  --------------------------
	.section	.nv.info,"",@"SHT_CUDA_INFO"
	.align	4


	//----- nvinfo : EIATTR_REGCOUNT
	.align		4
        /*0000*/ 	.byte	0x04, 0x2f
        /*0002*/ 	.short	(.L_2 - .L_1)
	.align		4
.L_1:
        /*0004*/ 	.word	index@(_Z15isPolydivisiblemPm)
        /*0008*/ 	.word	0x00000020


	//----- nvinfo : EIATTR_FRAME_SIZE
	.align		4
.L_2:
        /*000c*/ 	.byte	0x04, 0x11
        /*000e*/ 	.short	(.L_4 - .L_3)
	.align		4
.L_3:
        /*0010*/ 	.word	index@($__internal_1_$__cuda_sm20_rem_u64)
        /*0014*/ 	.word	0x00000000


	//----- nvinfo : EIATTR_FRAME_SIZE
	.align		4
.L_4:
        /*0018*/ 	.byte	0x04, 0x11
        /*001a*/ 	.short	(.L_6 - .L_5)
	.align		4
.L_5:
        /*001c*/ 	.word	index@($__internal_0_$__cuda_sm20_div_u64)
        /*0020*/ 	.word	0x00000000


	//----- nvinfo : EIATTR_FRAME_SIZE
	.align		4
.L_6:
        /*0024*/ 	.byte	0x04, 0x11
        /*0026*/ 	.short	(.L_8 - .L_7)
	.align		4
.L_7:
        /*0028*/ 	.word	index@(_Z15isPolydivisiblemPm)
        /*002c*/ 	.word	0x00000000


	//----- nvinfo : EIATTR_MIN_STACK_SIZE
	.align		4
.L_8:
        /*0030*/ 	.byte	0x04, 0x12
        /*0032*/ 	.short	(.L_10 - .L_9)
	.align		4
.L_9:
        /*0034*/ 	.word	index@(_Z15isPolydivisiblemPm)
        /*0038*/ 	.word	0x00000000
.L_10:


//--------------------- .nv.compat                --------------------------
	.section	.nv.compat,"",@"SHT_CUDA_COMPAT_INFO"
	.align	4
        /*0000*/ 	.byte	0x02, 0x09, 0x00, 0x00, 0x02, 0x02, 0x01, 0x00, 0x02, 0x05, 0x05, 0x00, 0x03, 0x07, 0x01, 0x01
        /*0010*/ 	.byte	0x02, 0x03, 0x00, 0x00, 0x02, 0x06, 0x01, 0x00, 0x04, 0x0b, 0x08, 0x00, 0x09, 0x00, 0x00, 0x00
        /*0020*/ 	.byte	0x00, 0x00, 0x00, 0x00


//--------------------- .nv.info._Z15isPolydivisiblemPm --------------------------
	.section	.nv.info._Z15isPolydivisiblemPm,"",@"SHT_CUDA_INFO"
	.sectionflags	@""
	.align	4


	//----- nvinfo : EIATTR_CUDA_API_VERSION
	.align		4
        /*0000*/ 	.byte	0x04, 0x37
        /*0002*/ 	.short	(.L_12 - .L_11)
.L_11:
        /*0004*/ 	.word	0x00000082


	//----- nvinfo : EIATTR_KPARAM_INFO
	.align		4
.L_12:
        /*0008*/ 	.byte	0x04, 0x17
        /*000a*/ 	.short	(.L_14 - .L_13)
.L_13:
        /*000c*/ 	.word	0x00000000
        /*0010*/ 	.short	0x0001
        /*0012*/ 	.short	0x0008
        /*0014*/ 	.byte	0x00, 0xf5, 0x21, 0x00


	//----- nvinfo : EIATTR_KPARAM_INFO
	.align		4
.L_14:
        /*0018*/ 	.byte	0x04, 0x17
        /*001a*/ 	.short	(.L_16 - .L_15)
.L_15:
        /*001c*/ 	.word	0x00000000
        /*0020*/ 	.short	0x0000
        /*0022*/ 	.short	0x0000
        /*0024*/ 	.byte	0x00, 0xf0, 0x21, 0x00


	//----- nvinfo : EIATTR_SPARSE_MMA_MASK
	.align		4
.L_16:
        /*0028*/ 	.byte	0x03, 0x50
        /*002a*/ 	.short	0x0000


	//----- nvinfo : EIATTR_MAXREG_COUNT
	.align		4
        /*002c*/ 	.byte	0x03, 0x1b
        /*002e*/ 	.short	0x00ff


	//----- nvinfo : EIATTR_NUM_BARRIERS
	.align		4
        /*0030*/ 	.byte	0x02, 0x4c
        /*0032*/ 	.byte	0x01
	.zero		1


	//----- nvinfo : EIATTR_MERCURY_ISA_VERSION
	.align		4
        /*0034*/ 	.byte	0x03, 0x5f
        /*0036*/ 	.short	0x0101


	//----- nvinfo : EIATTR_VRC_CTA_INIT_COUNT
	.align		4
        /*0038*/ 	.byte	0x02, 0x4a
	.zero		1
	.zero		1


	//----- nvinfo : EIATTR_EXIT_INSTR_OFFSETS
	.align		4
        /*003c*/ 	.byte	0x04, 0x1c
        /*003e*/ 	.short	(.L_18 - .L_17)


	//   ....[0]....
.L_17:
        /*0040*/ 	.word	0x000000a0


	//   ....[1]....
        /*0044*/ 	.word	0x000022e0


	//----- nvinfo : EIATTR_CRS_STACK_SIZE
	.align		4
.L_18:
        /*0048*/ 	.byte	0x04, 0x1e
        /*004a*/ 	.short	(.L_20 - .L_19)
.L_19:
        /*004c*/ 	.word	0x00000000


	//----- nvinfo : EIATTR_CBANK_PARAM_SIZE
	.align		4
.L_20:
        /*0050*/ 	.byte	0x03, 0x19
        /*0052*/ 	.short	0x0010


	//----- nvinfo : EIATTR_PARAM_CBANK
	.align		4
        /*0054*/ 	.byte	0x04, 0x0a
        /*0056*/ 	.short	(.L_22 - .L_21)
	.align		4
.L_21:
        /*0058*/ 	.word	index@(.nv.constant0._Z15isPolydivisiblemPm)
        /*005c*/ 	.short	0x0380
        /*005e*/ 	.short	0x0010


	//----- nvinfo : EIATTR_SW_WAR
	.align		4
.L_22:
        /*0060*/ 	.byte	0x04, 0x36
        /*0062*/ 	.short	(.L_24 - .L_23)
.L_23:
        /*0064*/ 	.word	0x00000008
.L_24:


//--------------------- .nv.callgraph             --------------------------
	.section	.nv.callgraph,"",@"SHT_CUDA_CALLGRAPH"
	.align	4
	.sectionentsize	8
	.align		4
        /*0000*/ 	.word	0x00000000
	.align		4
        /*0004*/ 	.word	0xffffffff
	.align		4
        /*0008*/ 	.word	0x00000000
	.align		4
        /*000c*/ 	.word	0xfffffffe
	.align		4
        /*0010*/ 	.word	0x00000000
	.align		4
        /*0014*/ 	.word	0xfffffffd
	.align		4
        /*0018*/ 	.word	0x00000000
	.align		4
        /*001c*/ 	.word	0xfffffffc


//--------------------- .nv.constant3             --------------------------
	.section	.nv.constant3,"a",@progbits
	.align	8
.nv.constant3:
	.type		POWS,@object
	.size		POWS,(.L_0 - POWS)
POWS:
        /*0000*/ 	.byte	0x01, 0x00, 0x00, 0x00, 0x00, 0x00, 0x00, 0x00, 0x0a, 0x00, 0x00, 0x00, 0x00, 0x00, 0x00, 0x00
        /* <DEDUP_REMOVED lines=8> */
        /*0090*/ 	.byte	0x00, 0x00, 0x64, 0xa7, 0xb3, 0xb6, 0xe0, 0x0d
.L_0:


//--------------------- .text._Z15isPolydivisiblemPm --------------------------
	.section	.text._Z15isPolydivisiblemPm,"ax",@progbits
	.align	128
        .global         _Z15isPolydivisiblemPm
        .type           _Z15isPolydivisiblemPm,@function
        .size           _Z15isPolydivisiblemPm,(.L_x_53 - _Z15isPolydivisiblemPm)
        .other          _Z15isPolydivisiblemPm,@"STO_CUDA_ENTRY STV_DEFAULT"
_Z15isPolydivisiblemPm:
.text._Z15isPolydivisiblemPm:
[----:B------:R-:W-:Y:S01]  /*0000*/  LDC R1, c[0x0][0x37c] ;  /* 0x0000df00ff017b82 */ /* 0x000fe20000000800 */
[----:B------:R-:W0:Y:S07]  /*0010*/  S2R R10, SR_TID.X ;  /* 0x00000000000a7919 */ /* 0x000e2e0000002100 */
[----:B------:R-:W0:Y:S01]  /*0020*/  S2UR UR4, SR_CTAID.X ;  /* 0x00000000000479c3 */ /* 0x000e220000002500 */
[----:B------:R-:W1:Y:S07]  /*0030*/  LDCU.64 UR6, c[0x0][0x380] ;  /* 0x00007000ff0677ac */ /* 0x000e6e0008000a00 */
[----:B------:R-:W0:Y:S01]  /*0040*/  LDC R11, c[0x0][0x360] ;  /* 0x0000d800ff0b7b82 */ /* 0x000e220000000800 */
[----:B------:R-:W2:Y:S01]  /*0050*/  LDCU UR5, c[0x0][0x370] ;  /* 0x00006e00ff0577ac */ /* 0x000ea20008000800 */
[----:B0-----:R-:W-:-:S02]  /*0060*/  IMAD R10, R11, UR4, R10 ;  /* 0x000000040b0a7c24 */ /* 0x001fc4000f8e020a */
[----:B--2---:R-:W-:-:S03]  /*0070*/  IMAD R11, R11, UR5, RZ ;  /* 0x000000050b0b7c24 */ /* 0x004fc6000f8e02ff */
[----:B-1----:R-:W-:-:S04]  /*0080*/  ISETP.GE.U32.AND P0, PT, R10, UR6, PT ;  /* 0x000000060a007c0c */ /* 0x002fc8000bf06070 */
[----:B------:R-:W-:-:S13]  /*0090*/  ISETP.GE.U32.AND.EX P0, PT, RZ, UR7, PT, P0 ;  /* 0x00000007ff007c0c */ /* 0x000fda000bf06100 */
[----:B------:R-:W-:Y:S05]  /*00a0*/  @P0 EXIT ;  /* 0x000000000000094d */ /* 0x000fea0003800000 */
[----:B------:R-:W0:Y:S01]  /*00b0*/  LDCU.64 UR4, c[0x0][0x388] ;  /* 0x00007100ff0477ac */ /* 0x000e220008000a00 */
[----:B------:R-:W-:Y:S01]  /*00c0*/  IMAD.MOV.U32 R9, RZ, RZ, RZ ;  /* 0x000000ffff097224 */ /* 0x000fe200078e00ff */
[----:B------:R-:W-:Y:S01]  /*00d0*/  PRMT R8, RZ, 0x7610, R8 ;  /* 0x00007610ff087816 */ /* 0x000fe20000000008 */
[----:B------:R-:W1:Y:S01]  /*00e0*/  LDCU.64 UR6, c[0x0][0x358] ;  /* 0x00006b00ff0677ac */ /* 0x000e620008000a00 */
[----:B0-----:R-:W-:-:S04]  /*00f0*/  LEA R14, P0, R10, UR4, 0xd ;  /* 0x000000040a0e7c11 */ /* 0x001fc8000f8068ff */
[----:B-1----:R-:W-:-:S09]  /*0100*/  LEA.HI.X R15, R10, UR5, R9, 0xd, P0 ;  /* 0x000000050a0f7c11 */ /* 0x002fd200080f6c09 */
.L_x_50:
[----:B------:R-:W0:Y:S01]  /*0110*/  LDCU.64 UR4, c[0x3][0x8] ;  /* 0x00c00100ff0477ac */ /* 0x000e220008000a00 */
[----:B------:R-:W-:Y:S01]  /*0120*/  IMAD.MOV.U32 R0, RZ, RZ, 0x1 ;  /* 0x00000001ff007424 */ /* 0x000fe200078e00ff */
[----:B------:R-:W1:Y:S01]  /*0130*/  LDCU.128 UR8, c[0x3][0x10] ;  /* 0x00c00200ff0877ac */ /* 0x000e620008000c00 */
[----:B------:R-:W2:Y:S01]  /*0140*/  LDCU.128 UR12, c[0x3][0x20] ;  /* 0x00c00400ff0c77ac */ /* 0x000ea20008000c00 */
[----:B------:R-:W3:Y:S01]  /*0150*/  LDCU.128 UR16, c[0x3][0x30] ;  /* 0x00c00600ff1077ac */ /* 0x000ee20008000c00 */
[----:B------:R-:W4:Y:S01]  /*0160*/  LDCU.128 UR20, c[0x3][0x40] ;  /* 0x00c00800ff1477ac */ /* 0x000f220008000c00 */
[----:B0-----:R-:W-:-:S04]  /*0170*/  ISETP.GE.U32.AND P0, PT, R10, UR4, PT ;  /* 0x000000040a007c0c */ /* 0x001fc8000bf06070 */
[C---:B------:R-:W-:Y:S01]  /*0180*/  ISETP.GE.U32.AND.EX P0, PT, R9.reuse, UR5, PT, P0 ;  /* 0x0000000509007c0c */ /* 0x040fe2000bf06100 */
[----:B------:R-:W0:Y:S01]  /*0190*/  LDCU.64 UR4, c[0x3][0x90] ;  /* 0x00c01200ff0477ac */ /* 0x000e220008000a00 */
[C---:B-1----:R-:W-:Y:S02]  /*01a0*/  ISETP.GE.U32.AND P1, PT, R10.reuse, UR8, PT ;  /* 0x000000080a007c0c */ /* 0x042fe4000bf26070 */
[----:B------:R-:W-:Y:S02]  /*01b0*/  ISETP.GE.U32.AND P2, PT, R10, UR10, PT ;  /* 0x0000000a0a007c0c */ /* 0x000fe4000bf46070 */
[C---:B------:R-:W-:Y:S02]  /*01c0*/  ISETP.GE.U32.AND.EX P1, PT, R9.reuse, UR9, PT, P1 ;  /* 0x0000000909007c0c */ /* 0x040fe4000bf26110 */
[----:B------:R-:W-:Y:S02]  /*01d0*/  SEL R0, R0, 0x2, !P0 ;  /* 0x0000000200007807 */ /* 0x000fe40004000000 */
[----:B------:R-:W-:Y:S01]  /*01e0*/  ISETP.GE.U32.AND.EX P0, PT, R9, UR11, PT, P2 ;  /* 0x0000000b09007c0c */ /* 0x000fe2000bf06120 */
[----:B------:R-:W1:Y:S01]  /*01f0*/  LDCU.128 UR8, c[0x3][0x50] ;  /* 0x00c00a00ff0877ac */ /* 0x000e620008000c00 */
[----:B--2---:R-:W-:-:S02]  /*0200*/  ISETP.GE.U32.AND P2, PT, R10, UR12, PT ;  /* 0x0000000c0a007c0c */ /* 0x004fc4000bf46070 */
[----:B------:R-:W-:Y:S02]  /*0210*/  SEL R0, R0, 0x3, !P1 ;  /* 0x0000000300007807 */ /* 0x000fe40004800000 */
[----:B------:R-:W-:Y:S02]  /*0220*/  ISETP.GE.U32.AND P1, PT, R10, UR14, PT ;  /* 0x0000000e0a007c0c */ /* 0x000fe4000bf26070 */
[C---:B------:R-:W-:Y:S02]  /*0230*/  ISETP.GE.U32.AND.EX P2, PT, R9.reuse, UR13, PT, P2 ;  /* 0x0000000d09007c0c */ /* 0x040fe4000bf46120 */
[----:B------:R-:W-:Y:S02]  /*0240*/  SEL R0, R0, 0x4, !P0 ;  /* 0x0000000400007807 */ /* 0x000fe40004000000 */
[----:B------:R-:W-:Y:S01]  /*0250*/  ISETP.GE.U32.AND.EX P0, PT, R9, UR15, PT, P1 ;  /* 0x0000000f09007c0c */ /* 0x000fe2000bf06110 */
[----:B------:R-:W2:Y:S01]  /*0260*/  LDCU.128 UR12, c[0x3][0x60] ;  /* 0x00c00c00ff0c77ac */ /* 0x000ea20008000c00 */
[----:B---3--:R-:W-:-:S02]  /*0270*/  ISETP.GE.U32.AND P1, PT, R10, UR16, PT ;  /* 0x000000100a007c0c */ /* 0x008fc4000bf26070 */
[----:B------:R-:W-:Y:S02]  /*0280*/  SEL R0, R0, 0x5, !P2 ;  /* 0x0000000500007807 */ /* 0x000fe40005000000 */
[----:B------:R-:W-:Y:S02]  /*0290*/  ISETP.GE.U32.AND P2, PT, R10, UR18, PT ;  /* 0x000000120a007c0c */ /* 0x000fe4000bf46070 */
[C---:B------:R-:W-:Y:S02]  /*02a0*/  ISETP.GE.U32.AND.EX P1, PT, R9.reuse, UR17, PT, P1 ;  /* 0x0000001109007c0c */ /* 0x040fe4000bf26110 */
[----:B------:R-:W-:Y:S02]  /*02b0*/  SEL R0, R0, 0x6, !P0 ;  /* 0x0000000600007807 */ /* 0x000fe40004000000 */
[----:B------:R-:W-:Y:S01]  /*02c0*/  ISETP.GE.U32.AND.EX P0, PT, R9, UR19, PT, P2 ;  /* 0x0000001309007c0c */ /* 0x000fe2000bf06120 */
[----:B------:R-:W3:Y:S01]  /*02d0*/  LDCU.128 UR16, c[0x3][0x70] ;  /* 0x00c00e00ff1077ac */ /* 0x000ee20008000c00 */
[----:B----4-:R-:W-:-:S02]  /*02e0*/  ISETP.GE.U32.AND P2, PT, R10, UR20, PT ;  /* 0x000000140a007c0c */ /* 0x010fc4000bf46070 */
[----:B------:R-:W-:Y:S02]  /*02f0*/  SEL R0, R0, 0x7, !P1 ;  /* 0x0000000700007807 */ /* 0x000fe40004800000 */
[----:B------:R-:W-:Y:S02]  /*0300*/  ISETP.GE.U32.AND P1, PT, R10, UR22, PT ;  /* 0x000000160a007c0c */ /* 0x000fe4000bf26070 */
[C---:B------:R-:W-:Y:S02]  /*0310*/  ISETP.GE.U32.AND.EX P2, PT, R9.reuse, UR21, PT, P2 ;  /* 0x0000001509007c0c */ /* 0x040fe4000bf46120 */
[----:B------:R-:W-:Y:S02]  /*0320*/  SEL R0, R0, 0x8, !P0 ;  /* 0x0000000800007807 */ /* 0x000fe40004000000 */
[----:B------:R-:W-:Y:S01]  /*0330*/  ISETP.GE.U32.AND.EX P0, PT, R9, UR23, PT, P1 ;  /* 0x0000001709007c0c */ /* 0x000fe2000bf06110 */
[----:B------:R-:W4:Y:S01]  /*0340*/  LDCU.128 UR20, c[0x3][0x80] ;  /* 0x00c01000ff1477ac */ /* 0x000f220008000c00 */
[----:B-1----:R-:W-:-:S02]  /*0350*/  ISETP.GE.U32.AND P1, PT, R10, UR8, PT ;  /* 0x000000080a007c0c */ /* 0x002fc4000bf26070 */
[----:B------:R-:W-:Y:S02]  /*0360*/  SEL R0, R0, 0x9, !P2 ;  /* 0x0000000900007807 */ /* 0x000fe40005000000 */
[----:B------:R-:W-:Y:S02]  /*0370*/  ISETP.GE.U32.AND P2, PT, R10, UR10, PT ;  /* 0x0000000a0a007c0c */ /* 0x000fe4000bf46070 */
[C---:B------:R-:W-:Y:S02]  /*0380*/  ISETP.GE.U32.AND.EX P1, PT, R9.reuse, UR9, PT, P1 ;  /* 0x0000000909007c0c */ /* 0x040fe4000bf26110 */
[----:B------:R-:W-:Y:S02]  /*0390*/  SEL R0, R0, 0xa, !P0 ;  /* 0x0000000a00007807 */ /* 0x000fe40004000000 */
[----:B------:R-:W-:Y:S02]  /*03a0*/  ISETP.GE.U32.AND.EX P2, PT, R9, UR11, PT, P2 ;  /* 0x0000000b09007c0c */ /* 0x000fe4000bf46120 */
[----:B--2---:R-:W-:-:S02]  /*03b0*/  ISETP.GE.U32.AND P0, PT, R10, UR12, PT ;  /* 0x0000000c0a007c0c */ /* 0x004fc4000bf06070 */
[----:B------:R-:W-:Y:S02]  /*03c0*/  SEL R0, R0, 0xb, !P1 ;  /* 0x0000000b00007807 */ /* 0x000fe40004800000 */
[----:B------:R-:W-:Y:S02]  /*03d0*/  ISETP.GE.U32.AND P1, PT, R10, UR14, PT ;  /* 0x0000000e0a007c0c */ /* 0x000fe4000bf26070 */
[C---:B------:R-:W-:Y:S02]  /*03e0*/  ISETP.GE.U32.AND.EX P0, PT, R9.reuse, UR13, PT, P0 ;  /* 0x0000000d09007c0c */ /* 0x040fe4000bf06100 */
[----:B------:R-:W-:Y:S02]  /*03f0*/  SEL R0, R0, 0xc, !P2 ;  /* 0x0000000c00007807 */ /* 0x000fe40005000000 */
[----:B------:R-:W-:Y:S02]  /*0400*/  ISETP.GE.U32.AND.EX P1, PT, R9, UR15, PT, P1 ;  /* 0x0000000f09007c0c */ /* 0x000fe4000bf26110 */
[----:B---3--:R-:W-:-:S02]  /*0410*/  ISETP.GE.U32.AND P2, PT, R10, UR16, PT ;  /* 0x000000100a007c0c */ /* 0x008fc4000bf46070 */
[----:B------:R-:W-:Y:S02]  /*0420*/  SEL R0, R0, 0xd, !P0 ;  /* 0x0000000d00007807 */ /* 0x000fe40004000000 */
[----:B------:R-:W-:Y:S02]  /*0430*/  ISETP.GE.U32.AND P0, PT, R10, UR18, PT ;  /* 0x000000120a007c0c */ /* 0x000fe4000bf06070 */
[C---:B------:R-:W-:Y:S02]  /*0440*/  ISETP.GE.U32.AND.EX P2, PT, R9.reuse, UR17, PT, P2 ;  /* 0x0000001109007c0c */ /* 0x040fe4000bf46120 */
[----:B------:R-:W-:Y:S02]  /*0450*/  SEL R0, R0, 0xe, !P1 ;  /* 0x0000000e00007807 */ /* 0x000fe40004800000 */
[----:B------:R-:W-:Y:S02]  /*0460*/  ISETP.GE.U32.AND.EX P0, PT, R9, UR19, PT, P0 ;  /* 0x0000001309007c0c */ /* 0x000fe4000bf06100 */
[----:B----4-:R-:W-:-:S02]  /*0470*/  ISETP.GE.U32.AND P1, PT, R10, UR20, PT ;  /* 0x000000140a007c0c */ /* 0x010fc4000bf26070 */
[----:B------:R-:W-:Y:S02]  /*0480*/  SEL R0, R0, 0xf, !P2 ;  /* 0x0000000f00007807 */ /* 0x000fe40005000000 */
[----:B------:R-:W-:Y:S02]  /*0490*/  ISETP.GE.U32.AND P2, PT, R10, UR22, PT ;  /* 0x000000160a007c0c */ /* 0x000fe4000bf46070 */
[C---:B------:R-:W-:Y:S02]  /*04a0*/  ISETP.GE.U32.AND.EX P1, PT, R9.reuse, UR21, PT, P1 ;  /* 0x0000001509007c0c */ /* 0x040fe4000bf26110 */
[----:B------:R-:W-:Y:S02]  /*04b0*/  SEL R0, R0, 0x10, !P0 ;  /* 0x0000001000007807 */ /* 0x000fe40004000000 */
[----:B------:R-:W-:Y:S02]  /*04c0*/  ISETP.GE.U32.AND.EX P2, PT, R9, UR23, PT, P2 ;  /* 0x0000001709007c0c */ /* 0x000fe4000bf46120 */
[----:B0-----:R-:W-:-:S02]  /*04d0*/  ISETP.GE.U32.AND P0, PT, R10, UR4, PT ;  /* 0x000000040a007c0c */ /* 0x001fc4000bf06070 */
[----:B------:R-:W-:Y:S02]  /*04e0*/  SEL R0, R0, 0x11, !P1 ;  /* 0x0000001100007807 */ /* 0x000fe40004800000 */
[----:B------:R-:W-:Y:S01]  /*04f0*/  ISETP.GE.U32.AND.EX P0, PT, R9, UR5, PT, P0 ;  /* 0x0000000509007c0c */ /* 0x000fe2000bf06100 */
[----:B------:R-:W-:Y:S05]  /*0500*/  WARPSYNC.ALL ;  /* 0x0000000000007948 */ /* 0x000fea0003800000 */
[----:B------:R-:W-:-:S04]  /*0510*/  SEL R0, R0, 0x12, !P2 ;  /* 0x0000001200007807 */ /* 0x000fc80005000000 */
[----:B------:R-:W-:Y:S01]  /*0520*/  SEL R7, R0, 0x13, !P0 ;  /* 0x0000001300077807 */ /* 0x000fe20004000000 */
[----:B------:R-:W-:Y:S03]  /*0530*/  BAR.SYNC.DEFER_BLOCKING 0x0 ;  /* 0x0000000000007b1d */ /* 0x000fe60000010000 */
[----:B------:R-:W-:Y:S01]  /*0540*/  ISETP.GE.U32.AND P0, PT, R7, 0x4, PT ;  /* 0x000000040700780c */ /* 0x000fe20003f06070 */
[----:B------:R-:W-:Y:S02]  /*0550*/  IMAD.MOV.U32 R6, RZ, RZ, 0x1 ;  /* 0x00000001ff067424 */ /* 0x000fe400078e00ff */
[----:B------:R-:W-:Y:S01]  /*0560*/  IMAD.MOV.U32 R0, RZ, RZ, RZ ;  /* 0x000000ffff007224 */ /* 0x000fe200078e00ff */
[----:B------:R-:W-:Y:S01]  /*0570*/  UMOV UR4, URZ ;  /* 0x000000ff00047c82 */ /* 0x000fe20008000000 */
[----:B------:R-:W-:Y:S08]  /*0580*/  BSSY.RECONVERGENT B0, `(.L_x_0) ;  /* 0x0000103000007945 */ /* 0x000ff00003800200 */
[----:B------:R-:W-:Y:S05]  /*0590*/  @!P0 BRA `(.L_x_1) ;  /* 0x0000001000048947 */ /* 0x000fea0003800000 */
[----:B------:R-:W-:Y:S01]  /*05a0*/  SHF.R.U32.HI R0, RZ, 0x2, R7 ;  /* 0x00000002ff007819 */ /* 0x000fe20000011607 */
[----:B------:R-:W-:Y:S01]  /*05b0*/  HFMA2 R6, -RZ, RZ, 0, 5.9604644775390625e-08 ;  /* 0x00000001ff067431 */ /* 0x000fe200000001ff */
[----:B------:R-:W-:Y:S01]  /*05c0*/  BSSY.RECONVERGENT B1, `(.L_x_2) ;  /* 0x00000fd000017945 */ /* 0x000fe20003800200 */
[----:B------:R-:W-:Y:S02]  /*05d0*/  VIADD R5, R7, 0xfffffffd ;  /* 0xfffffffd07057836 */ /* 0x000fe40000000000 */
[----:B------:R-:W-:Y:S02]  /*05e0*/  IMAD.SHL.U32 R0, R0, 0x4, RZ ;  /* 0x0000000400007824 */ /* 0x000fe400078e00ff */
[----:B------:R-:W-:-:S03]  /*05f0*/  IMAD.MOV.U32 R4, RZ, RZ, 0x10 ;  /* 0x00000010ff047424 */ /* 0x000fc600078e00ff */
[----:B------:R-:W-:-:S05]  /*0600*/  LOP3.LUT R0, R0, 0x7ffc, RZ, 0xe2, !PT ;  /* 0x00007ffc00007812 */ /* 0x000fca00078ee2ff */
[----:B------:R-:W-:-:S07]  /*0610*/  IMAD.MOV R0, RZ, RZ, -R0 ;  /* 0x000000ffff007224 */ /* 0x000fce00078e0a00 */
.L_x_27:
[----:B------:R-:W0:Y:S01]  /*0620*/  LDC.64 R2, c[0x3][R4+-0x10] ;  /* 0x00fffc0004027b82 */ /* 0x000e220000000a00 */
[----:B------:R-:W-:Y:S01]  /*0630*/  BSSY.RECONVERGENT B2, `(.L_x_3) ;  /* 0x000001b000027945 */ /* 0x000fe20003800200 */
[----:B0-----:R-:W-:-:S04]  /*0640*/  LOP3.LUT R12, R9, R3, RZ, 0xfc, !PT ;  /* 0x00000003090c7212 */ /* 0x001fc800078efcff */
[----:B------:R-:W-:-:S13]  /*0650*/  ISETP.NE.U32.AND P0, PT, R12, RZ, PT ;  /* 0x000000ff0c00720c */ /* 0x000fda0003f05070 */
[----:B------:R-:W-:Y:S05]  /*0660*/  @P0 BRA `(.L_x_4) ;  /* 0x0000000000540947 */ /* 0x000fea0003800000 */
[----:B------:R-:W0:Y:S01]  /*0670*/  I2F.U32.RP R3, R2 ;  /* 0x0000000200037306 */ /* 0x000e220000209000 */
[----:B------:R-:W-:Y:S01]  /*0680*/  IMAD.MOV R17, RZ, RZ, -R2 ;  /* 0x000000ffff117224 */ /* 0x000fe200078e0a02 */
[----:B------:R-:W-:-:S06]  /*0690*/  ISETP.NE.U32.AND P2, PT, R2, RZ, PT ;  /* 0x000000ff0200720c */ /* 0x000fcc0003f45070 */
[----:B0-----:R-:W0:Y:S02]  /*06a0*/  MUFU.RCP R3, R3 ;  /* 0x0000000300037308 */ /* 0x001e240000001000 */
[----:B0-----:R-:W-:Y:S02]  /*06b0*/  VIADD R12, R3, 0xffffffe ;  /* 0x0ffffffe030c7836 */ /* 0x001fe40000000000 */
[----:B------:R-:W-:-:S04]  /*06c0*/  HFMA2 R3, -RZ, RZ, 0, 0 ;  /* 0x00000000ff037431 */ /* 0x000fc800000001ff */
[----:B------:R0:W1:Y:S02]  /*06d0*/  F2I.FTZ.U32.TRUNC.NTZ R13, R12 ;  /* 0x0000000c000d7305 */ /* 0x000064000021f000 */
[----:B0-----:R-:W-:Y:S01]  /*06e0*/  MOV R12, RZ ;  /* 0x000000ff000c7202 */ /* 0x001fe20000000f00 */
[----:B-1----:R-:W-:-:S04]  /*06f0*/  IMAD R17, R17, R13, RZ ;  /* 0x0000000d11117224 */ /* 0x002fc800078e02ff */
[----:B------:R-:W-:-:S06]  /*0700*/  IMAD.HI.U32 R13, R13, R17, R12 ;  /* 0x000000110d0d7227 */ /* 0x000fcc00078e000c */
[----:B------:R-:W-:-:S04]  /*0710*/  IMAD.HI.U32 R13, R13, R10, RZ ;  /* 0x0000000a0d0d7227 */ /* 0x000fc800078e00ff */
[----:B------:R-:W-:-:S04]  /*0720*/  IMAD.MOV R17, RZ, RZ, -R13 ;  /* 0x000000ffff117224 */ /* 0x000fc800078e0a0d */
[----:B------:R-:W-:-:S05]  /*0730*/  IMAD R17, R2, R17, R10 ;  /* 0x0000001102117224 */ /* 0x000fca00078e020a */
[----:B------:R-:W-:-:S13]  /*0740*/  ISETP.GE.U32.AND P0, PT, R17, R2, PT ;  /* 0x000000021100720c */ /* 0x000fda0003f06070 */
[----:B------:R-:W-:Y:S02]  /*0750*/  @P0 IMAD.IADD R17, R17, 0x1, -R2 ;  /* 0x0000000111110824 */ /* 0x000fe400078e0a02 */
[----:B------:R-:W-:-:S03]  /*0760*/  @P0 VIADD R13, R13, 0x1 ;  /* 0x000000010d0d0836 */ /* 0x000fc60000000000 */
[----:B------:R-:W-:-:S13]  /*0770*/  ISETP.GE.U32.AND P1, PT, R17, R2, PT ;  /* 0x000000021100720c */ /* 0x000fda0003f26070 */
[----:B------:R-:W-:Y:S01]  /*0780*/  @P1 VIADD R13, R13, 0x1 ;  /* 0x000000010d0d1836 */ /* 0x000fe20000000000 */
[----:B------:R-:W-:-:S05]  /*0790*/  @!P2 LOP3.LUT R13, RZ, R2, RZ, 0x33, !PT ;  /* 0x00000002ff0da212 */ /* 0x000fca00078e33ff */
[----:B------:R-:W-:Y:S01]  /*07a0*/  IMAD.MOV.U32 R2, RZ, RZ, R13 ;  /* 0x000000ffff027224 */ /* 0x000fe200078e000d */
[----:B------:R-:W-:Y:S06]  /*07b0*/  BRA `(.L_x_5) ;  /* 0x0000000000087947 */ /* 0x000fec0003800000 */
.L_x_4:
[----:B------:R-:W-:-:S07]  /*07c0*/  MOV R12, 0x7e0 ;  /* 0x000007e0000c7802 */ /* 0x000fce0000000f00 */
[----:B------:R-:W-:Y:S05]  /*07d0*/  CALL.REL.NOINC `($__internal_0_$__cuda_sm20_div_u64) ;  /* 0x0000001800c47944 */ /* 0x000fea0003c00000 */
.L_x_5:
[----:B------:R-:W-:Y:S05]  /*07e0*/  BSYNC.RECONVERGENT B2 ;  /* 0x0000000000027941 */ /* 0x000fea0003800200 */
.L_x_3:
[----:B------:R-:W-:Y:S01]  /*07f0*/  ISETP.NE.U32.AND P0, PT, R3, RZ, PT ;  /* 0x000000ff0300720c */ /* 0x000fe20003f05070 */
[----:B------:R-:W-:Y:S01]  /*0800*/  BSSY.RECONVERGENT B2, `(.L_x_6) ;  /* 0x000001d000027945 */ /* 0x000fe20003800200 */
[C---:B------:R-:W-:Y:S02]  /*0810*/  VIADD R25, R5.reuse, 0x2 ;  /* 0x0000000205197836 */ /* 0x040fe40000000000 */
[----:B------:R-:W-:-:S09]  /*0820*/  VIADD R19, R5, 0x3 ;  /* 0x0000000305137836 */ /* 0x000fd20000000000 */
[----:B------:R-:W-:Y:S05]  /*0830*/  @P0 BRA `(.L_x_7) ;  /* 0x00000000004c0947 */ /* 0x000fea0003800000 */
[----:B------:R-:W0:Y:S01]  /*0840*/  I2F.U32.RP R3, R19 ;  /* 0x0000001300037306 */ /* 0x000e220000209000 */
[----:B------:R-:W-:Y:S01]  /*0850*/  IMAD.MOV R17, RZ, RZ, -R19 ;  /* 0x000000ffff117224 */ /* 0x000fe200078e0a13 */
[----:B------:R-:W-:-:S06]  /*0860*/  ISETP.NE.U32.AND P1, PT, R19, RZ, PT ;  /* 0x000000ff1300720c */ /* 0x000fcc0003f25070 */
[----:B0-----:R-:W0:Y:S02]  /*0870*/  MUFU.RCP R3, R3 ;  /* 0x0000000300037308 */ /* 0x001e240000001000 */
[----:B0-----:R-:W-:-:S06]  /*0880*/  VIADD R12, R3, 0xffffffe ;  /* 0x0ffffffe030c7836 */ /* 0x001fcc0000000000 */
[----:B------:R0:W1:Y:S02]  /*0890*/  F2I.FTZ.U32.TRUNC.NTZ R13, R12 ;  /* 0x0000000c000d7305 */ /* 0x000064000021f000 */
[----:B0-----:R-:W-:Y:S02]  /*08a0*/  IMAD.MOV.U32 R12, RZ, RZ, RZ ;  /* 0x000000ffff0c7224 */ /* 0x001fe400078e00ff */
[----:B-1----:R-:W-:-:S04]  /*08b0*/  IMAD R17, R17, R13, RZ ;  /* 0x0000000d11117224 */ /* 0x002fc800078e02ff */
[----:B------:R-:W-:-:S04]  /*08c0*/  IMAD.HI.U32 R13, R13, R17, R12 ;  /* 0x000000110d0d7227 */ /* 0x000fc800078e000c */
[----:B------:R-:W-:Y:S02]  /*08d0*/  IMAD.MOV.U32 R17, RZ, RZ, RZ ;  /* 0x000000ffff117224 */ /* 0x000fe400078e00ff */
[----:B------:R-:W-:-:S05]  /*08e0*/  IMAD.HI.U32 R13, R13, R2, RZ ;  /* 0x000000020d0d7227 */ /* 0x000fca00078e00ff */
[----:B------:R-:W-:-:S05]  /*08f0*/  IADD3 R13, PT, PT, -R13, RZ, RZ ;  /* 0x000000ff0d0d7210 */ /* 0x000fca0007ffe1ff */
[----:B------:R-:W-:-:S05]  /*0900*/  IMAD R16, R19, R13, R2 ;  /* 0x0000000d13107224 */ /* 0x000fca00078e0202 */
[----:B------:R-:W-:-:S13]  /*0910*/  ISETP.GE.U32.AND P0, PT, R16, R19, PT ;  /* 0x000000131000720c */ /* 0x000fda0003f06070 */
[----:B------:R-:W-:-:S05]  /*0920*/  @P0 IMAD.IADD R16, R16, 0x1, -R19 ;  /* 0x0000000110100824 */ /* 0x000fca00078e0a13 */
[----:B------:R-:W-:-:S13]  /*0930*/  ISETP.GE.U32.AND P0, PT, R16, R19, PT ;  /* 0x000000131000720c */ /* 0x000fda0003f06070 */
[----:B------:R-:W-:Y:S01]  /*0940*/  @P0 IMAD.IADD R16, R16, 0x1, -R19 ;  /* 0x0000000110100824 */ /* 0x000fe200078e0a13 */
[----:B------:R-:W-:Y:S01]  /*0950*/  @!P1 LOP3.LUT R16, RZ, R19, RZ, 0x33, !PT ;  /* 0x00000013ff109212 */ /* 0x000fe200078e33ff */
[----:B------:R-:W-:Y:S06]  /*0960*/  BRA `(.L_x_8) ;  /* 0x0000000000187947 */ /* 0x000fec0003800000 */
.L_x_7:
[----:B------:R-:W-:Y:S01]  /*0970*/  IMAD.MOV.U32 R18, RZ, RZ, R2 ;  /* 0x000000ffff127224 */ /* 0x000fe200078e0002 */
[----:B------:R-:W-:Y:S01]  /*0980*/  MOV R12, 0x9b0 ;  /* 0x000009b0000c7802 */ /* 0x000fe20000000f00 */
[----:B------:R-:W-:-:S07]  /*0990*/  IMAD.MOV.U32 R2, RZ, RZ, R19 ;  /* 0x000000ffff027224 */ /* 0x000fce00078e0013 */
[----:B------:R-:W-:Y:S05]  /*09a0*/  CALL.REL.NOINC `($__internal_1_$__cuda_sm20_rem_u64) ;  /* 0x0000001c005c7944 */ /* 0x000fea0003c00000 */
[----:B------:R-:W-:Y:S01]  /*09b0*/  MOV R16, R2 ;  /* 0x0000000200107202 */ /* 0x000fe20000000f00 */
[----:B------:R-:W-:-:S07]  /*09c0*/  IMAD.MOV.U32 R17, RZ, RZ, R3 ;  /* 0x000000ffff117224 */ /* 0x000fce00078e0003 */
.L_x_8:
[----:B------:R-:W-:Y:S05]  /*09d0*/  BSYNC.RECONVERGENT B2 ;  /* 0x0000000000027941 */ /* 0x000fea0003800200 */
.L_x_6:
        /* <DEDUP_REMOVED lines=10> */
[----:B------:R-:W-:-:S04]  /*0a80*/  IMAD.MOV.U32 R3, RZ, RZ, RZ ;  /* 0x000000ffff037224 */ /* 0x000fc800078e00ff */
[----:B------:R0:W1:Y:S02]  /*0a90*/  F2I.FTZ.U32.TRUNC.NTZ R13, R12 ;  /* 0x0000000c000d7305 */ /* 0x000064000021f000 */
[----:B0-----:R-:W-:Y:S02]  /*0aa0*/  IMAD.MOV.U32 R12, RZ, RZ, RZ ;  /* 0x000000ffff0c7224 */ /* 0x001fe400078e00ff */
[----:B-1----:R-:W-:-:S04]  /*0ab0*/  IMAD R19, R19, R13, RZ ;  /* 0x0000000d13137224 */ /* 0x002fc800078e02ff */
[----:B------:R-:W-:-:S06]  /*0ac0*/  IMAD.HI.U32 R13, R13, R19, R12 ;  /* 0x000000130d0d7227 */ /* 0x000fcc00078e000c */
[----:B------:R-:W-:-:S04]  /*0ad0*/  IMAD.HI.U32 R13, R13, R10, RZ ;  /* 0x0000000a0d0d7227 */ /* 0x000fc800078e00ff */
[----:B------:R-:W-:-:S04]  /*0ae0*/  IMAD.MOV R19, RZ, RZ, -R13 ;  /* 0x000000ffff137224 */ /* 0x000fc800078e0a0d */
[----:B------:R-:W-:-:S05]  /*0af0*/  IMAD R19, R2, R19, R10 ;  /* 0x0000001302137224 */ /* 0x000fca00078e020a */
[----:B------:R-:W-:-:S13]  /*0b00*/  ISETP.GE.U32.AND P0, PT, R19, R2, PT ;  /* 0x000000021300720c */ /* 0x000fda0003f06070 */
[----:B------:R-:W-:Y:S01]  /*0b10*/  @P0 IADD3 R19, PT, PT, -R2, R19, RZ ;  /* 0x0000001302130210 */ /* 0x000fe20007ffe1ff */
[----:B------:R-:W-:-:S03]  /*0b20*/  @P0 VIADD R13, R13, 0x1 ;  /* 0x000000010d0d0836 */ /* 0x000fc60000000000 */
[----:B------:R-:W-:-:S13]  /*0b30*/  ISETP.GE.U32.AND P1, PT, R19, R2, PT ;  /* 0x000000021300720c */ /* 0x000fda0003f26070 */
[----:B------:R-:W-:Y:S01]  /*0b40*/  @P1 VIADD R13, R13, 0x1 ;  /* 0x000000010d0d1836 */ /* 0x000fe20000000000 */
[----:B------:R-:W-:-:S05]  /*0b50*/  @!P2 LOP3.LUT R13, RZ, R2, RZ, 0x33, !PT ;  /* 0x00000002ff0da212 */ /* 0x000fca00078e33ff */
[----:B------:R-:W-:Y:S01]  /*0b60*/  IMAD.MOV.U32 R2, RZ, RZ, R13 ;  /* 0x000000ffff027224 */ /* 0x000fe200078e000d */
[----:B------:R-:W-:Y:S06]  /*0b70*/  BRA `(.L_x_11) ;  /* 0x0000000000087947 */ /* 0x000fec0003800000 */
.L_x_10:
[----:B------:R-:W-:-:S07]  /*0b80*/  MOV R12, 0xba0 ;  /* 0x00000ba0000c7802 */ /* 0x000fce0000000f00 */
[----:B------:R-:W-:Y:S05]  /*0b90*/  CALL.REL.NOINC `($__internal_0_$__cuda_sm20_div_u64) ;  /* 0x0000001400d47944 */ /* 0x000fea0003c00000 */
.L_x_11:
[----:B------:R-:W-:Y:S05]  /*0ba0*/  BSYNC.RECONVERGENT B2 ;  /* 0x0000000000027941 */ /* 0x000fea0003800200 */
.L_x_9:
[----:B------:R-:W-:Y:S01]  /*0bb0*/  ISETP.NE.U32.AND P0, PT, R3, RZ, PT ;  /* 0x000000ff0300720c */ /* 0x000fe20003f05070 */
[----:B------:R-:W-:-:S12]  /*0bc0*/  BSSY.RECONVERGENT B2, `(.L_x_12) ;  /* 0x000001c000027945 */ /* 0x000fd80003800200 */
[----:B------:R-:W-:Y:S05]  /*0bd0*/  @P0 BRA `(.L_x_13) ;  /* 0x0000000000500947 */ /* 0x000fea0003800000 */
[----:B------:R-:W0:Y:S01]  /*0be0*/  I2F.U32.RP R3, R25 ;  /* 0x0000001900037306 */ /* 0x000e220000209000 */
[----:B------:R-:W-:Y:S02]  /*0bf0*/  IADD3 R19, PT, PT, RZ, -R25, RZ ;  /* 0x80000019ff137210 */ /* 0x000fe40007ffe0ff */
[----:B------:R-:W-:-:S05]  /*0c00*/  ISETP.NE.U32.AND P1, PT, R25, RZ, PT ;  /* 0x000000ff1900720c */ /* 0x000fca0003f25070 */
[----:B0-----:R-:W0:Y:S02]  /*0c10*/  MUFU.RCP R3, R3 ;  /* 0x0000000300037308 */ /* 0x001e240000001000 */
[----:B0-----:R-:W-:-:S06]  /*0c20*/  VIADD R12, R3, 0xffffffe ;  /* 0x0ffffffe030c7836 */ /* 0x001fcc0000000000 */
[----:B------:R0:W1:Y:S02]  /*0c30*/  F2I.FTZ.U32.TRUNC.NTZ R13, R12 ;  /* 0x0000000c000d7305 */ /* 0x000064000021f000 */
[----:B0-----:R-:W-:Y:S02]  /*0c40*/  IMAD.MOV.U32 R12, RZ, RZ, RZ ;  /* 0x000000ffff0c7224 */ /* 0x001fe400078e00ff */
[----:B-1----:R-:W-:-:S04]  /*0c50*/  IMAD R19, R19, R13, RZ ;  /* 0x0000000d13137224 */ /* 0x002fc800078e02ff */
[----:B------:R-:W-:-:S06]  /*0c60*/  IMAD.HI.U32 R13, R13, R19, R12 ;  /* 0x000000130d0d7227 */ /* 0x000fcc00078e000c */
[----:B------:R-:W-:-:S04]  /*0c70*/  IMAD.HI.U32 R13, R13, R2, RZ ;  /* 0x000000020d0d7227 */ /* 0x000fc800078e00ff */
[----:B------:R-:W-:-:S04]  /*0c80*/  IMAD.MOV R13, RZ, RZ, -R13 ;  /* 0x000000ffff0d7224 */ /* 0x000fc800078e0a0d */
[----:B------:R-:W-:Y:S02]  /*0c90*/  IMAD R2, R25, R13, R2 ;  /* 0x0000000d19027224 */ /* 0x000fe400078e0202 */
[----:B------:R-:W-:-:S03]  /*0ca0*/  HFMA2 R13, -RZ, RZ, 0, 0 ;  /* 0x00000000ff0d7431 */ /* 0x000fc600000001ff */
[----:B------:R-:W-:-:S13]  /*0cb0*/  ISETP.GE.U32.AND P0, PT, R2, R25, PT ;  /* 0x000000190200720c */ /* 0x000fda0003f06070 */
[----:B------:R-:W-:-:S05]  /*0cc0*/  @P0 IMAD.IADD R2, R2, 0x1, -R25 ;  /* 0x0000000102020824 */ /* 0x000fca00078e0a19 */
[----:B------:R-:W-:-:S13]  /*0cd0*/  ISETP.GE.U32.AND P0, PT, R2, R25, PT ;  /* 0x000000190200720c */ /* 0x000fda0003f06070 */
[----:B------:R-:W-:Y:S01]  /*0ce0*/  @P0 IMAD.IADD R2, R2, 0x1, -R25 ;  /* 0x0000000102020824 */ /* 0x000fe200078e0a19 */
[----:B------:R-:W-:-:S05]  /*0cf0*/  @!P1 LOP3.LUT R2, RZ, R25, RZ, 0x33, !PT ;  /* 0x00000019ff029212 */ /* 0x000fca00078e33ff */
[----:B------:R-:W-:Y:S01]  /*0d00*/  IMAD.MOV.U32 R12, RZ, RZ, R2 ;  /* 0x000000ffff0c7224 */ /* 0x000fe200078e0002 */
[----:B------:R-:W-:Y:S06]  /*0d10*/  BRA `(.L_x_14) ;  /* 0x0000000000187947 */ /* 0x000fec0003800000 */
.L_x_13:
[----:B------:R-:W-:Y:S01]  /*0d20*/  IMAD.MOV.U32 R18, RZ, RZ, R2 ;  /* 0x000000ffff127224 */ /* 0x000fe200078e0002 */
[----:B------:R-:W-:Y:S01]  /*0d30*/  MOV R12, 0xd60 ;  /* 0x00000d60000c7802 */ /* 0x000fe20000000f00 */
[----:B------:R-:W-:-:S07]  /*0d40*/  IMAD.MOV.U32 R2, RZ, RZ, R25 ;  /* 0x000000ffff027224 */ /* 0x000fce00078e0019 */
[----:B------:R-:W-:Y:S05]  /*0d50*/  CALL.REL.NOINC `($__internal_1_$__cuda_sm20_rem_u64) ;  /* 0x0000001800707944 */ /* 0x000fea0003c00000 */
[----:B------:R-:W-:Y:S02]  /*0d60*/  IMAD.MOV.U32 R12, RZ, RZ, R2 ;  /* 0x000000ffff0c7224 */ /* 0x000fe400078e0002 */
[----:B------:R-:W-:-:S07]  /*0d70*/  IMAD.MOV.U32 R13, RZ, RZ, R3 ;  /* 0x000000ffff0d7224 */ /* 0x000fce00078e0003 */
.L_x_14:
[----:B------:R-:W-:Y:S05]  /*0d80*/  BSYNC.RECONVERGENT B2 ;  /* 0x0000000000027941 */ /* 0x000fea0003800200 */
.L_x_12:
[----:B------:R-:W0:Y:S01]  /*0d90*/  LDC.64 R2, c[0x3][R4] ;  /* 0x00c0000004027b82 */ /* 0x000e220000000a00 */
[----:B------:R-:W-:Y:S01]  /*0da0*/  BSSY.RECONVERGENT B2, `(.L_x_15) ;  /* 0x000001d000027945 */ /* 0x000fe20003800200 */
[----:B------:R-:W-:Y:S02]  /*0db0*/  LOP3.LUT R16, R16, R12, RZ, 0xfc, !PT ;  /* 0x0000000c10107212 */ /* 0x000fe400078efcff */
[----:B------:R-:W-:Y:S02]  /*0dc0*/  LOP3.LUT R17, R17, R13, RZ, 0xfc, !PT ;  /* 0x0000000d11117212 */ /* 0x000fe400078efcff */
[----:B0-----:R-:W-:-:S04]  /*0dd0*/  LOP3.LUT R18, R9, R3, RZ, 0xfc, !PT ;  /* 0x0000000309127212 */ /* 0x001fc800078efcff */
[----:B------:R-:W-:-:S13]  /*0de0*/  ISETP.NE.U32.AND P0, PT, R18, RZ, PT ;  /* 0x000000ff1200720c */ /* 0x000fda0003f05070 */
[----:B------:R-:W-:Y:S05]  /*0df0*/  @P0 BRA `(.L_x_16) ;  /* 0x0000000000540947 */ /* 0x000fea0003800000 */
[----:B------:R-:W0:Y:S01]  /*0e00*/  I2F.U32.RP R3, R2 ;  /* 0x0000000200037306 */ /* 0x000e220000209000 */
[----:B------:R-:W-:Y:S02]  /*0e10*/  IADD3 R19, PT, PT, RZ, -R2, RZ ;  /* 0x80000002ff137210 */ /* 0x000fe40007ffe0ff */
[----:B------:R-:W-:-:S05]  /*0e20*/  ISETP.NE.U32.AND P2, PT, R2, RZ, PT ;  /* 0x000000ff0200720c */ /* 0x000fca0003f45070 */
        /* <DEDUP_REMOVED lines=15> */
[----:B------:R-:W-:-:S04]  /*0f20*/  @!P2 LOP3.LUT R13, RZ, R2, RZ, 0x33, !PT ;  /* 0x00000002ff0da212 */ /* 0x000fc800078e33ff */
[----:B------:R-:W-:Y:S01]  /*0f30*/  MOV R2, R13 ;  /* 0x0000000d00027202 */ /* 0x000fe20000000f00 */
[----:B------:R-:W-:Y:S06]  /*0f40*/  BRA `(.L_x_17) ;  /* 0x0000000000087947 */ /* 0x000fec0003800000 */
.L_x_16:
[----:B------:R-:W-:-:S07]  /*0f50*/  MOV R12, 0xf70 ;  /* 0x00000f70000c7802 */ /* 0x000fce0000000f00 */
[----:B------:R-:W-:Y:S05]  /*0f60*/  CALL.REL.NOINC `($__internal_0_$__cuda_sm20_div_u64) ;  /* 0x0000001000e07944 */ /* 0x000fea0003c00000 */
.L_x_17:
[----:B------:R-:W-:Y:S05]  /*0f70*/  BSYNC.RECONVERGENT B2 ;  /* 0x0000000000027941 */ /* 0x000fea0003800200 */
.L_x_15:
[----:B------:R-:W-:Y:S01]  /*0f80*/  ISETP.NE.U32.AND P0, PT, R3, RZ, PT ;  /* 0x000000ff0300720c */ /* 0x000fe20003f05070 */
[----:B------:R-:W-:Y:S01]  /*0f90*/  BSSY.RECONVERGENT B2, `(.L_x_18) ;  /* 0x000001d000027945 */ /* 0x000fe20003800200 */
[----:B------:R-:W-:-:S11]  /*0fa0*/  VIADD R19, R5, 0x1 ;  /* 0x0000000105137836 */ /* 0x000fd60000000000 */
        /* <DEDUP_REMOVED lines=9> */
[----:B------:R-:W-:-:S06]  /*1040*/  IMAD.HI.U32 R13, R13, R21, R12 ;  /* 0x000000150d0d7227 */ /* 0x000fcc00078e000c */
[----:B------:R-:W-:-:S05]  /*1050*/  IMAD.HI.U32 R13, R13, R2, RZ ;  /* 0x000000020d0d7227 */ /* 0x000fca00078e00ff */
[----:B------:R-:W-:-:S05]  /*1060*/  IADD3 R13, PT, PT, -R13, RZ, RZ ;  /* 0x000000ff0d0d7210 */ /* 0x000fca0007ffe1ff */
[----:B------:R-:W-:Y:S02]  /*1070*/  IMAD R2, R19, R13, R2 ;  /* 0x0000000d13027224 */ /* 0x000fe400078e0202 */
[----:B------:R-:W-:-:S03]  /*1080*/  IMAD.MOV.U32 R13, RZ, RZ, RZ ;  /* 0x000000ffff0d7224 */ /* 0x000fc600078e00ff */
[----:B------:R-:W-:-:S13]  /*1090*/  ISETP.GE.U32.AND P0, PT, R2, R19, PT ;  /* 0x000000130200720c */ /* 0x000fda0003f06070 */
[----:B------:R-:W-:-:S05]  /*10a0*/  @P0 IMAD.IADD R2, R2, 0x1, -R19 ;  /* 0x0000000102020824 */ /* 0x000fca00078e0a13 */
[----:B------:R-:W-:-:S13]  /*10b0*/  ISETP.GE.U32.AND P0, PT, R2, R19, PT ;  /* 0x000000130200720c */ /* 0x000fda0003f06070 */
[----:B------:R-:W-:Y:S01]  /*10c0*/  @P0 IMAD.IADD R2, R2, 0x1, -R19 ;  /* 0x0000000102020824 */ /* 0x000fe200078e0a13 */
[----:B------:R-:W-:-:S05]  /*10d0*/  @!P1 LOP3.LUT R2, RZ, R19, RZ, 0x33, !PT ;  /* 0x00000013ff029212 */ /* 0x000fca00078e33ff */
[----:B------:R-:W-:Y:S01]  /*10e0*/  IMAD.MOV.U32 R12, RZ, RZ, R2 ;  /* 0x000000ffff0c7224 */ /* 0x000fe200078e0002 */
[----:B------:R-:W-:Y:S06]  /*10f0*/  BRA `(.L_x_20) ;  /* 0x0000000000187947 */ /* 0x000fec0003800000 */
.L_x_19:
[----:B------:R-:W-:Y:S01]  /*1100*/  IMAD.MOV.U32 R18, RZ, RZ, R2 ;  /* 0x000000ffff127224 */ /* 0x000fe200078e0002 */
[----:B------:R-:W-:Y:S02]  /*1110*/  MOV R2, R19 ;  /* 0x0000001300027202 */ /* 0x000fe40000000f00 */
[----:B------:R-:W-:-:S07]  /*1120*/  MOV R12, 0x1140 ;  /* 0x00001140000c7802 */ /* 0x000fce0000000f00 */
[----:B------:R-:W-:Y:S05]  /*1130*/  CALL.REL.NOINC `($__internal_1_$__cuda_sm20_rem_u64) ;  /* 0x0000001400787944 */ /* 0x000fea0003c00000 */
[----:B------:R-:W-:Y:S02]  /*1140*/  IMAD.MOV.U32 R12, RZ, RZ, R2 ;  /* 0x000000ffff0c7224 */ /* 0x000fe400078e0002 */
[----:B------:R-:W-:-:S07]  /*1150*/  IMAD.MOV.U32 R13, RZ, RZ, R3 ;  /* 0x000000ffff0d7224 */ /* 0x000fce00078e0003 */
.L_x_20:
[----:B------:R-:W-:Y:S05]  /*1160*/  BSYNC.RECONVERGENT B2 ;  /* 0x0000000000027941 */ /* 0x000fea0003800200 */
.L_x_18:
        /* <DEDUP_REMOVED lines=17> */
[----:B------:R-:W-:-:S05]  /*1280*/  IMAD.HI.U32 R13, R13, R10, RZ ;  /* 0x0000000a0d0d7227 */ /* 0x000fca00078e00ff */
[----:B------:R-:W-:-:S05]  /*1290*/  IADD3 R19, PT, PT, -R13, RZ, RZ ;  /* 0x000000ff0d137210 */ /* 0x000fca0007ffe1ff */
        /* <DEDUP_REMOVED lines=9> */
.L_x_22:
[----:B------:R-:W-:-:S07]  /*1330*/  MOV R12, 0x1350 ;  /* 0x00001350000c7802 */ /* 0x000fce0000000f00 */
[----:B------:R-:W-:Y:S05]  /*1340*/  CALL.REL.NOINC `($__internal_0_$__cuda_sm20_div_u64) ;  /* 0x0000000c00e87944 */ /* 0x000fea0003c00000 */
.L_x_23:
[----:B------:R-:W-:Y:S05]  /*1350*/  BSYNC.RECONVERGENT B2 ;  /* 0x0000000000027941 */ /* 0x000fea0003800200 */
.L_x_21:
[----:B------:R-:W-:Y:S01]  /*1360*/  ISETP.NE.U32.AND P0, PT, R3, RZ, PT ;  /* 0x000000ff0300720c */ /* 0x000fe20003f05070 */
[----:B------:R-:W-:-:S12]  /*1370*/  BSSY.RECONVERGENT B2, `(.L_x_24) ;  /* 0x0000019000027945 */ /* 0x000fd80003800200 */
[----:B------:R-:W-:Y:S05]  /*1380*/  @P0 BRA `(.L_x_25) ;  /* 0x00000000004c0947 */ /* 0x000fea0003800000 */
[----:B------:R-:W0:Y:S01]  /*1390*/  I2F.U32.RP R3, R5 ;  /* 0x0000000500037306 */ /* 0x000e220000209000 */
[----:B------:R-:W-:-:S07]  /*13a0*/  ISETP.NE.U32.AND P1, PT, R5, RZ, PT ;  /* 0x000000ff0500720c */ /* 0x000fce0003f25070 */
[----:B0-----:R-:W0:Y:S02]  /*13b0*/  MUFU.RCP R3, R3 ;  /* 0x0000000300037308 */ /* 0x001e240000001000 */
[----:B0-----:R-:W-:Y:S01]  /*13c0*/  IADD3 R12, PT, PT, R3, 0xffffffe, RZ ;  /* 0x0ffffffe030c7810 */ /* 0x001fe20007ffe0ff */
[----:B------:R-:W-:-:S05]  /*13d0*/  HFMA2 R3, -RZ, RZ, 0, 0 ;  /* 0x00000000ff037431 */ /* 0x000fca00000001ff */
[----:B------:R0:W1:Y:S02]  /*13e0*/  F2I.FTZ.U32.TRUNC.NTZ R13, R12 ;  /* 0x0000000c000d7305 */ /* 0x000064000021f000 */
[----:B0-----:R-:W-:Y:S02]  /*13f0*/  IMAD.MOV.U32 R12, RZ, RZ, RZ ;  /* 0x000000ffff0c7224 */ /* 0x001fe400078e00ff */
[----:B-1----:R-:W-:-:S04]  /*1400*/  IMAD.MOV R18, RZ, RZ, -R13 ;  /* 0x000000ffff127224 */ /* 0x002fc800078e0a0d */
[----:B------:R-:W-:-:S04]  /*1410*/  IMAD R19, R18, R5, RZ ;  /* 0x0000000512137224 */ /* 0x000fc800078e02ff */
[----:B------:R-:W-:-:S06]  /*1420*/  IMAD.HI.U32 R13, R13, R19, R12 ;  /* 0x000000130d0d7227 */ /* 0x000fcc00078e000c */
[----:B------:R-:W-:-:S04]  /*1430*/  IMAD.HI.U32 R13, R13, R2, RZ ;  /* 0x000000020d0d7227 */ /* 0x000fc800078e00ff */
[----:B------:R-:W-:-:S04]  /*1440*/  IMAD.MOV R13, RZ, RZ, -R13 ;  /* 0x000000ffff0d7224 */ /* 0x000fc800078e0a0d */
[----:B------:R-:W-:-:S05]  /*1450*/  IMAD R2, R5, R13, R2 ;  /* 0x0000000d05027224 */ /* 0x000fca00078e0202 */
[----:B------:R-:W-:-:S13]  /*1460*/  ISETP.GE.U32.AND P0, PT, R2, R5, PT ;  /* 0x000000050200720c */ /* 0x000fda0003f06070 */
[----:B------:R-:W-:-:S05]  /*1470*/  @P0 IMAD.IADD R2, R2, 0x1, -R5 ;  /* 0x0000000102020824 */ /* 0x000fca00078e0a05 */
[----:B------:R-:W-:-:S13]  /*1480*/  ISETP.GE.U32.AND P0, PT, R2, R5, PT ;  /* 0x000000050200720c */ /* 0x000fda0003f06070 */
[----:B------:R-:W-:Y:S01]  /*1490*/  @P0 IMAD.IADD R2, R2, 0x1, -R5 ;  /* 0x0000000102020824 */ /* 0x000fe200078e0a05 */
[----:B------:R-:W-:Y:S01]  /*14a0*/  @!P1 LOP3.LUT R2, RZ, R5, RZ, 0x33, !PT ;  /* 0x00000005ff029212 */ /* 0x000fe200078e33ff */
[----:B------:R-:W-:Y:S06]  /*14b0*/  BRA `(.L_x_26) ;  /* 0x0000000000107947 */ /* 0x000fec0003800000 */
.L_x_25:
[----:B------:R-:W-:Y:S01]  /*14c0*/  IMAD.MOV.U32 R18, RZ, RZ, R2 ;  /* 0x000000ffff127224 */ /* 0x000fe200078e0002 */
[----:B------:R-:W-:Y:S01]  /*14d0*/  MOV R12, 0x1500 ;  /* 0x00001500000c7802 */ /* 0x000fe20000000f00 */
[----:B------:R-:W-:-:S07]  /*14e0*/  IMAD.MOV.U32 R2, RZ, RZ, R5 ;  /* 0x000000ffff027224 */ /* 0x000fce00078e0005 */
[----:B------:R-:W-:Y:S05]  /*14f0*/  CALL.REL.NOINC `($__internal_1_$__cuda_sm20_rem_u64) ;  /* 0x0000001000887944 */ /* 0x000fea0003c00000 */
.L_x_26:
[----:B------:R-:W-:Y:S05]  /*1500*/  BSYNC.RECONVERGENT B2 ;  /* 0x0000000000027941 */ /* 0x000fea0003800200 */
.L_x_24:
[----:B------:R-:W-:Y:S01]  /*1510*/  VIADD R0, R0, 0x4 ;  /* 0x0000000400007836 */ /* 0x000fe20000000000 */
[----:B------:R-:W-:Y:S01]  /*1520*/  LOP3.LUT P0, RZ, R16, R2, RZ, 0xfc, !PT ;  /* 0x0000000210ff7212 */ /* 0x000fe2000780fcff */
[----:B------:R-:W-:Y:S02]  /*1530*/  VIADD R5, R5, 0xfffffffc ;  /* 0xfffffffc05057836 */ /* 0x000fe40000000000 */
[----:B------:R-:W-:Y:S01]  /*1540*/  VIADD R4, R4, 0x20 ;  /* 0x0000002004047836 */ /* 0x000fe20000000000 */
[----:B------:R-:W-:Y:S02]  /*1550*/  ISETP.NE.AND P1, PT, R0, RZ, PT ;  /* 0x000000ff0000720c */ /* 0x000fe40003f25270 */
[----:B------:R-:W-:-:S04]  /*1560*/  LOP3.LUT P0, RZ, R17, R3, RZ, 0xfc, P0 ;  /* 0x0000000311ff7212 */ /* 0x000fc8000000fcff */
[----:B------:R-:W-:-:S07]  /*1570*/  SEL R6, R6, RZ, !P0 ;  /* 0x000000ff06067207 */ /* 0x000fce0004000000 */
[----:B------:R-:W-:Y:S05]  /*1580*/  @P1 BRA `(.L_x_27) ;  /* 0xfffffff000241947 */ /* 0x000fea000383ffff */
[----:B------:R-:W-:Y:S05]  /*1590*/  BSYNC.RECONVERGENT B1 ;  /* 0x0000000000017941 */ /* 0x000fea0003800200 */
.L_x_2:
[----:B------:R-:W-:-:S07]  /*15a0*/  LOP3.LUT R0, R7, 0x7ffc, RZ, 0xc0, !PT ;  /* 0x00007ffc07007812 */ /* 0x000fce00078ec0ff */
.L_x_1:
[----:B------:R-:W-:Y:S05]  /*15b0*/  BSYNC.RECONVERGENT B0 ;  /* 0x0000000000007941 */ /* 0x000fea0003800200 */
.L_x_0:
[----:B------:R-:W-:Y:S01]  /*15c0*/  LOP3.LUT P0, RZ, R7, 0x3, RZ, 0xc0, !PT ;  /* 0x0000000307ff7812 */ /* 0x000fe2000780c0ff */
[----:B------:R-:W-:-:S12]  /*15d0*/  BSSY.RECONVERGENT B0, `(.L_x_28) ;  /* 0x00000c2000007945 */ /* 0x000fd80003800200 */
[----:B------:R-:W-:Y:S05]  /*15e0*/  @!P0 BRA `(.L_x_29) ;  /* 0x0000000c00008947 */ /* 0x000fea0003800000 */
[----:B------:R-:W-:Y:S01]  /*15f0*/  LOP3.LUT R2, R7, 0x3, RZ, 0xc0, !PT ;  /* 0x0000000307027812 */ /* 0x000fe200078ec0ff */
[----:B------:R-:W-:Y:S03]  /*1600*/  BSSY.RECONVERGENT B1, `(.L_x_30) ;  /* 0x000007d000017945 */ /* 0x000fe60003800200 */
[----:B------:R-:W-:-:S13]  /*1610*/  ISETP.NE.AND P0, PT, R2, 0x1, PT ;  /* 0x000000010200780c */ /* 0x000fda0003f05270 */
[----:B------:R-:W-:Y:S05]  /*1620*/  @!P0 BRA `(.L_x_31) ;  /* 0x0000000400e88947 */ /* 0x000fea0003800000 */
[----:B------:R-:W-:Y:S01]  /*1630*/  SHF.L.U32 R4, R0, 0x3, RZ ;  /* 0x0000000300047819 */ /* 0x000fe200000006ff */
[----:B------:R-:W-:Y:S03]  /*1640*/  BSSY.RECONVERGENT B2, `(.L_x_32) ;  /* 0x000001c000027945 */ /* 0x000fe60003800200 */
[----:B------:R-:W0:Y:S02]  /*1650*/  LDC.64 R2, c[0x3][R4] ;  /* 0x00c0000004027b82 */ /* 0x000e240000000a00 */
        /* <DEDUP_REMOVED lines=17> */
[----:B------:R-:W-:Y:S01]  /*1770*/  @P0 IMAD.IADD R5, R5, 0x1, -R2 ;  /* 0x0000000105050824 */ /* 0x000fe200078e0a02 */
[----:B------:R-:W-:-:S04]  /*1780*/  @P0 IADD3 R13, PT, PT, R13, 0x1, RZ ;  /* 0x000000010d0d0810 */ /* 0x000fc80007ffe0ff */
[----:B------:R-:W-:-:S13]  /*1790*/  ISETP.GE.U32.AND P1, PT, R5, R2, PT ;  /* 0x000000020500720c */ /* 0x000fda0003f26070 */
[----:B------:R-:W-:Y:S01]  /*17a0*/  @P1 VIADD R13, R13, 0x1 ;  /* 0x000000010d0d1836 */ /* 0x000fe20000000000 */
[----:B------:R-:W-:-:S05]  /*17b0*/  @!P2 LOP3.LUT R13, RZ, R2, RZ, 0x33, !PT ;  /* 0x00000002ff0da212 */ /* 0x000fca00078e33ff */
[----:B------:R-:W-:Y:S01]  /*17c0*/  IMAD.MOV.U32 R2, RZ, RZ, R13 ;  /* 0x000000ffff027224 */ /* 0x000fe200078e000d */
[----:B------:R-:W-:Y:S06]  /*17d0*/  BRA `(.L_x_34) ;  /* 0x0000000000087947 */ /* 0x000fec0003800000 */
.L_x_33:
[----:B------:R-:W-:-:S07]  /*17e0*/  MOV R12, 0x1800 ;  /* 0x00001800000c7802 */ /* 0x000fce0000000f00 */
[----:B------:R-:W-:Y:S05]  /*17f0*/  CALL.REL.NOINC `($__internal_0_$__cuda_sm20_div_u64) ;  /* 0x0000000800bc7944 */ /* 0x000fea0003c00000 */
.L_x_34:
[----:B------:R-:W-:Y:S05]  /*1800*/  BSYNC.RECONVERGENT B2 ;  /* 0x0000000000027941 */ /* 0x000fea0003800200 */
.L_x_32:
[----:B------:R-:W-:Y:S01]  /*1810*/  ISETP.NE.U32.AND P0, PT, R3, RZ, PT ;  /* 0x000000ff0300720c */ /* 0x000fe20003f05070 */
[----:B------:R-:W-:Y:S01]  /*1820*/  BSSY.RECONVERGENT B2, `(.L_x_35) ;  /* 0x000001c000027945 */ /* 0x000fe20003800200 */
[----:B------:R-:W-:-:S11]  /*1830*/  IMAD.IADD R17, R7, 0x1, -R0 ;  /* 0x0000000107117824 */ /* 0x000fd600078e0a00 */
        /* <DEDUP_REMOVED lines=18> */
[----:B------:R-:W-:Y:S01]  /*1960*/  IMAD.MOV.U32 R17, RZ, RZ, RZ ;  /* 0x000000ffff117224 */ /* 0x000fe200078e00ff */
[----:B------:R-:W-:Y:S06]  /*1970*/  BRA `(.L_x_37) ;  /* 0x0000000000187947 */ /* 0x000fec0003800000 */
.L_x_36:
[----:B------:R-:W-:Y:S01]  /*1980*/  MOV R18, R2 ;  /* 0x0000000200127202 */ /* 0x000fe20000000f00 */
[----:B------:R-:W-:Y:S01]  /*1990*/  IMAD.MOV.U32 R2, RZ, RZ, R17 ;  /* 0x000000ffff027224 */ /* 0x000fe200078e0011 */
[----:B------:R-:W-:-:S07]  /*19a0*/  MOV R12, 0x19c0 ;  /* 0x000019c0000c7802 */ /* 0x000fce0000000f00 */
[----:B------:R-:W-:Y:S05]  /*19b0*/  CALL.REL.NOINC `($__internal_1_$__cuda_sm20_rem_u64) ;  /* 0x0000000c00587944 */ /* 0x000fea0003c00000 */
[----:B------:R-:W-:Y:S02]  /*19c0*/  IMAD.MOV.U32 R16, RZ, RZ, R2 ;  /* 0x000000ffff107224 */ /* 0x000fe400078e0002 */
[----:B------:R-:W-:-:S07]  /*19d0*/  IMAD.MOV.U32 R17, RZ, RZ, R3 ;  /* 0x000000ffff117224 */ /* 0x000fce00078e0003 */
.L_x_37:
[----:B------:R-:W-:Y:S05]  /*19e0*/  BSYNC.RECONVERGENT B2 ;  /* 0x0000000000027941 */ /* 0x000fea0003800200 */
.L_x_35:
[----:B------:R-:W0:Y:S01]  /*19f0*/  LDC.64 R2, c[0x3][R4+0x8] ;  /* 0x00c0020004027b82 */ /* 0x000e220000000a00 */
[----:B------:R-:W-:Y:S01]  /*1a00*/  BSSY.RECONVERGENT B2, `(.L_x_38) ;  /* 0x000001b000027945 */ /* 0x000fe20003800200 */
        /* <DEDUP_REMOVED lines=20> */
[----:B------:R-:W-:Y:S02]  /*1b50*/  @P1 IADD3 R5, PT, PT, R5, 0x1, RZ ;  /* 0x0000000105051810 */ /* 0x000fe40007ffe0ff */
[----:B------:R-:W-:-:S05]  /*1b60*/  @!P2 LOP3.LUT R5, RZ, R2, RZ, 0x33, !PT ;  /* 0x00000002ff05a212 */ /* 0x000fca00078e33ff */
[----:B------:R-:W-:Y:S01]  /*1b70*/  IMAD.MOV.U32 R2, RZ, RZ, R5 ;  /* 0x000000ffff027224 */ /* 0x000fe200078e0005 */
[----:B------:R-:W-:Y:S06]  /*1b80*/  BRA `(.L_x_40) ;  /* 0x0000000000087947 */ /* 0x000fec0003800000 */
.L_x_39:
[----:B------:R-:W-:-:S07]  /*1b90*/  MOV R12, 0x1bb0 ;  /* 0x00001bb0000c7802 */ /* 0x000fce0000000f00 */
[----:B------:R-:W-:Y:S05]  /*1ba0*/  CALL.REL.NOINC `($__internal_0_$__cuda_sm20_div_u64) ;  /* 0x0000000400d07944 */ /* 0x000fea0003c00000 */
.L_x_40:
[----:B------:R-:W-:Y:S05]  /*1bb0*/  BSYNC.RECONVERGENT B2 ;  /* 0x0000000000027941 */ /* 0x000fea0003800200 */
.L_x_38:
[----:B------:R-:W-:Y:S01]  /*1bc0*/  ISETP.NE.U32.AND P0, PT, R3, RZ, PT ;  /* 0x000000ff0300720c */ /* 0x000fe20003f05070 */
[----:B------:R-:W-:Y:S01]  /*1bd0*/  BSSY.RECONVERGENT B2, `(.L_x_41) ;  /* 0x000001b000027945 */ /* 0x000fe20003800200 */
[----:B------:R-:W-:-:S05]  /*1be0*/  LOP3.LUT R4, RZ, R0, RZ, 0x33, !PT ;  /* 0x00000000ff047212 */ /* 0x000fca00078e33ff */
[----:B------:R-:W-:-:S06]  /*1bf0*/  IMAD.IADD R19, R7, 0x1, R4 ;  /* 0x0000000107137824 */ /* 0x000fcc00078e0204 */
[----:B------:R-:W-:Y:S05]  /*1c00*/  @P0 BRA `(.L_x_42) ;  /* 0x00000000004c0947 */ /* 0x000fea0003800000 */
[----:B------:R-:W0:Y:S01]  /*1c10*/  I2F.U32.RP R3, R19 ;  /* 0x0000001300037306 */ /* 0x000e220000209000 */
[----:B------:R-:W-:Y:S02]  /*1c20*/  IADD3 R13, PT, PT, RZ, -R19, RZ ;  /* 0x80000013ff0d7210 */ /* 0x000fe40007ffe0ff */
[----:B------:R-:W-:-:S05]  /*1c30*/  ISETP.NE.U32.AND P1, PT, R19, RZ, PT ;  /* 0x000000ff1300720c */ /* 0x000fca0003f25070 */
[----:B0-----:R-:W0:Y:S02]  /*1c40*/  MUFU.RCP R3, R3 ;  /* 0x0000000300037308 */ /* 0x001e240000001000 */
[----:B0-----:R-:W-:Y:S02]  /*1c50*/  VIADD R4, R3, 0xffffffe ;  /* 0x0ffffffe03047836 */ /* 0x001fe40000000000 */
[----:B------:R-:W-:-:S04]  /*1c60*/  HFMA2 R3, -RZ, RZ, 0, 0 ;  /* 0x00000000ff037431 */ /* 0x000fc800000001ff */
        /* <DEDUP_REMOVED lines=13> */
.L_x_42:
[----:B------:R-:W-:Y:S01]  /*1d40*/  IMAD.MOV.U32 R18, RZ, RZ, R2 ;  /* 0x000000ffff127224 */ /* 0x000fe200078e0002 */
[----:B------:R-:W-:Y:S01]  /*1d50*/  MOV R12, 0x1d80 ;  /* 0x00001d80000c7802 */ /* 0x000fe20000000f00 */
[----:B------:R-:W-:-:S07]  /*1d60*/  IMAD.MOV.U32 R2, RZ, RZ, R19 ;  /* 0x000000ffff027224 */ /* 0x000fce00078e0013 */
[----:B------:R-:W-:Y:S05]  /*1d70*/  CALL.REL.NOINC `($__internal_1_$__cuda_sm20_rem_u64) ;  /* 0x0000000800687944 */ /* 0x000fea0003c00000 */
.L_x_43:
[----:B------:R-:W-:Y:S05]  /*1d80*/  BSYNC.RECONVERGENT B2 ;  /* 0x0000000000027941 */ /* 0x000fea0003800200 */
.L_x_41:
[----:B------:R-:W-:Y:S01]  /*1d90*/  LOP3.LUT P0, RZ, R16, R2, RZ, 0xfc, !PT ;  /* 0x0000000210ff7212 */ /* 0x000fe2000780fcff */
[----:B------:R-:W-:-:S03]  /*1da0*/  VIADD R0, R0, 0x2 ;  /* 0x0000000200007836 */ /* 0x000fc60000000000 */
[----:B------:R-:W-:-:S04]  /*1db0*/  LOP3.LUT P0, RZ, R17, R3, RZ, 0xfc, P0 ;  /* 0x0000000311ff7212 */ /* 0x000fc8000000fcff */
[----:B------:R-:W-:-:S09]  /*1dc0*/  SEL R6, R6, RZ, !P0 ;  /* 0x000000ff06067207 */ /* 0x000fd20004000000 */
.L_x_31:
[----:B------:R-:W-:Y:S05]  /*1dd0*/  BSYNC.RECONVERGENT B1 ;  /* 0x0000000000017941 */ /* 0x000fea0003800200 */
.L_x_30:
[----:B------:R-:W-:-:S04]  /*1de0*/  LOP3.LUT R2, R7, 0x1, RZ, 0xc0, !PT ;  /* 0x0000000107027812 */ /* 0x000fc800078ec0ff */
[----:B------:R-:W-:-:S13]  /*1df0*/  ISETP.NE.U32.AND P0, PT, R2, 0x1, PT ;  /* 0x000000010200780c */ /* 0x000fda0003f05070 */
[----:B------:R-:W-:Y:S05]  /*1e00*/  @P0 BRA `(.L_x_29) ;  /* 0x0000000000f80947 */ /* 0x000fea0003800000 */
[----:B------:R-:W-:Y:S01]  /*1e10*/  IMAD.SHL.U32 R2, R0, 0x8, RZ ;  /* 0x0000000800027824 */ /* 0x000fe200078e00ff */
[----:B------:R-:W-:Y:S05]  /*1e20*/  BSSY.RECONVERGENT B1, `(.L_x_44) ;  /* 0x000001c000017945 */ /* 0x000fea0003800200 */
        /* <DEDUP_REMOVED lines=8> */
[----:B0-----:R-:W-:Y:S01]  /*1eb0*/  IADD3 R4, PT, PT, R3, 0xffffffe, RZ ;  /* 0x0ffffffe03047810 */ /* 0x001fe20007ffe0ff */
[----:B------:R-:W-:-:S05]  /*1ec0*/  IMAD.MOV.U32 R3, RZ, RZ, RZ ;  /* 0x000000ffff037224 */ /* 0x000fca00078e00ff */
        /* <DEDUP_REMOVED lines=15> */
.L_x_45:
[----:B------:R-:W-:-:S07]  /*1fc0*/  MOV R12, 0x1fe0 ;  /* 0x00001fe0000c7802 */ /* 0x000fce0000000f00 */
[----:B------:R-:W-:Y:S05]  /*1fd0*/  CALL.REL.NOINC `($__internal_0_$__cuda_sm20_div_u64) ;  /* 0x0000000000c47944 */ /* 0x000fea0003c00000 */
.L_x_46:
[----:B------:R-:W-:Y:S05]  /*1fe0*/  BSYNC.RECONVERGENT B1 ;  /* 0x0000000000017941 */ /* 0x000fea0003800200 */
.L_x_44:
[----:B------:R-:W-:Y:S01]  /*1ff0*/  ISETP.NE.U32.AND P0, PT, R3, RZ, PT ;  /* 0x000000ff0300720c */ /* 0x000fe20003f05070 */
[----:B------:R-:W-:Y:S01]  /*2000*/  BSSY.RECONVERGENT B1, `(.L_x_47) ;  /* 0x000001d000017945 */ /* 0x000fe20003800200 */
[----:B------:R-:W-:-:S11]  /*2010*/  IMAD.IADD R7, R7, 0x1, -R0 ;  /* 0x0000000107077824 */ /* 0x000fd600078e0a00 */
[----:B------:R-:W-:Y:S05]  /*2020*/  @P0 BRA `(.L_x_48) ;  /* 0x0000000000500947 */ /* 0x000fea0003800000 */
[----:B------:R-:W0:Y:S01]  /*2030*/  I2F.U32.RP R0, R7 ;  /* 0x0000000700007306 */ /* 0x000e220000209000 */
[----:B------:R-:W-:Y:S01]  /*2040*/  IMAD.MOV R3, RZ, RZ, -R7 ;  /* 0x000000ffff037224 */ /* 0x000fe200078e0a07 */
[----:B------:R-:W-:-:S06]  /*2050*/  ISETP.NE.U32.AND P1, PT, R7, RZ, PT ;  /* 0x000000ff0700720c */ /* 0x000fcc0003f25070 */
[----:B0-----:R-:W0:Y:S02]  /*2060*/  MUFU.RCP R0, R0 ;  /* 0x0000000000007308 */ /* 0x001e240000001000 */
[----:B0-----:R-:W-:-:S06]  /*2070*/  IADD3 R4, PT, PT, R0, 0xffffffe, RZ ;  /* 0x0ffffffe00047810 */ /* 0x001fcc0007ffe0ff */
        /* <DEDUP_REMOVED lines=10> */
[----:B------:R-:W-:Y:S02]  /*2120*/  @P0 IADD3 R2, PT, PT, -R7, R2, RZ ;  /* 0x0000000207020210 */ /* 0x000fe40007ffe1ff */
[----:B------:R-:W-:-:S04]  /*2130*/  @!P1 LOP3.LUT R2, RZ, R7, RZ, 0x33, !PT ;  /* 0x00000007ff029212 */ /* 0x000fc800078e33ff */
[----:B------:R-:W-:-:S04]  /*2140*/  ISETP.NE.U32.AND P0, PT, R2, RZ, PT ;  /* 0x000000ff0200720c */ /* 0x000fc80003f05070 */
[----:B------:R-:W-:Y:S01]  /*2150*/  ISETP.NE.AND.EX P0, PT, RZ, RZ, PT, P0 ;  /* 0x000000ffff00720c */ /* 0x000fe20003f05300 */
[----:B------:R-:W-:-:S12]  /*2160*/  BRA `(.L_x_49) ;  /* 0x0000000000187947 */ /* 0x000fd80003800000 */
.L_x_48:
[----:B------:R-:W-:Y:S01]  /*2170*/  IMAD.MOV.U32 R18, RZ, RZ, R2 ;  /* 0x000000ffff127224 */ /* 0x000fe200078e0002 */
[----:B------:R-:W-:Y:S01]  /*2180*/  MOV R12, 0x21b0 ;  /* 0x000021b0000c7802 */ /* 0x000fe20000000f00 */
[----:B------:R-:W-:-:S07]  /*2190*/  IMAD.MOV.U32 R2, RZ, RZ, R7 ;  /* 0x000000ffff027224 */ /* 0x000fce00078e0007 */
[----:B------:R-:W-:Y:S05]  /*21a0*/  CALL.REL.NOINC `($__internal_1_$__cuda_sm20_rem_u64) ;  /* 0x00000004005c7944 */ /* 0x000fea0003c00000 */
[----:B------:R-:W-:-:S04]  /*21b0*/  ISETP.NE.U32.AND P0, PT, R2, RZ, PT ;  /* 0x000000ff0200720c */ /* 0x000fc80003f05070 */
[----:B------:R-:W-:-:S13]  /*21c0*/  ISETP.NE.AND.EX P0, PT, R3, RZ, PT, P0 ;  /* 0x000000ff0300720c */ /* 0x000fda0003f05300 */
.L_x_49:
[----:B------:R-:W-:Y:S05]  /*21d0*/  BSYNC.RECONVERGENT B1 ;  /* 0x0000000000017941 */ /* 0x000fea0003800200 */
.L_x_47:
[----:B------:R-:W-:-:S07]  /*21e0*/  SEL R6, R6, RZ, !P0 ;  /* 0x000000ff06067207 */ /* 0x000fce0004000000 */
.L_x_29:
[----:B------:R-:W-:Y:S05]  /*21f0*/  BSYNC.RECONVERGENT B0 ;  /* 0x0000000000007941 */ /* 0x000fea0003800200 */
.L_x_28:
[----:B------:R-:W-:Y:S01]  /*2200*/  LOP3.LUT P1, RZ, R6, 0xff, RZ, 0xc0, !PT ;  /* 0x000000ff06ff7812 */ /* 0x000fe2000782c0ff */
[----:B------:R-:W0:-:S12]  /*2210*/  LDCU.64 UR4, c[0x0][0x380] ;  /* 0x00007000ff0477ac */ /* 0x000e180008000a00 */
[----:B------:R-:W-:Y:S01]  /*2220*/  @P1 LOP3.LUT R3, R8, 0xffff, RZ, 0xc0, !PT ;  /* 0x0000ffff08031812 */ /* 0x000fe200078ec0ff */
[----:B------:R-:W-:Y:S01]  /*2230*/  @P1 IMAD.MOV.U32 R4, RZ, RZ, R10 ;  /* 0x000000ffff041224 */ /* 0x000fe200078e000a */
[----:B------:R-:W-:Y:S01]  /*2240*/  IADD3 R10, P0, PT, R11, R10, RZ ;  /* 0x0000000a0b0a7210 */ /* 0x000fe20007f1e0ff */
[----:B------:R-:W-:Y:S02]  /*2250*/  @P1 IMAD.MOV.U32 R5, RZ, RZ, R9 ;  /* 0x000000ffff051224 */ /* 0x000fe400078e0009 */
[----:B------:R-:W-:Y:S01]  /*2260*/  @P1 IMAD.WIDE.U32 R2, R3, 0x8, R14 ;  /* 0x0000000803021825 */ /* 0x000fe200078e000e */
[----:B------:R-:W-:Y:S02]  /*2270*/  IADD3.X R9, PT, PT, RZ, R9, RZ, P0, !PT ;  /* 0x00000009ff097210 */ /* 0x000fe400007fe4ff */
[----:B0-----:R-:W-:Y:S01]  /*2280*/  ISETP.GE.U32.AND P0, PT, R10, UR4, PT ;  /* 0x000000040a007c0c */ /* 0x001fe2000bf06070 */
[----:B------:R-:W-:Y:S01]  /*2290*/  @P1 VIADD R0, R8, 0x1 ;  /* 0x0000000108001836 */ /* 0x000fe20000000000 */
[----:B------:R0:W-:Y:S02]  /*22a0*/  @P1 STG.E.64 desc[UR6][R2.64], R4 ;  /* 0x0000000402001986 */ /* 0x0001e4000c101b06 */
[----:B------:R-:W-:-:S02]  /*22b0*/  ISETP.GE.U32.AND.EX P0, PT, R9, UR5, PT, P0 ;  /* 0x0000000509007c0c */ /* 0x000fc4000bf06100 */
[----:B------:R-:W-:-:S11]  /*22c0*/  @P1 PRMT R8, R0, 0x7610, R8 ;  /* 0x0000761000081816 */ /* 0x000fd60000000008 */
[----:B0-----:R-:W-:Y:S05]  /*22d0*/  @!P0 BRA `(.L_x_50) ;  /* 0xffffffdc008c8947 */ /* 0x001fea000383ffff */
[----:B------:R-:W-:Y:S05]  /*22e0*/  EXIT ;  /* 0x000000000000794d */ /* 0x000fea0003800000 */
        .weak           $__internal_0_$__cuda_sm20_div_u64
        .type           $__internal_0_$__cuda_sm20_div_u64,@function
        .size           $__internal_0_$__cuda_sm20_div_u64,($__internal_1_$__cuda_sm20_rem_u64 - $__internal_0_$__cuda_sm20_div_u64)
$__internal_0_$__cuda_sm20_div_u64:
[----:B------:R-:W0:Y:S08]  /*22f0*/  I2F.U64.RP R22, R2 ;  /* 0x0000000200167312 */ /* 0x000e300000309000 */
[----:B0-----:R-:W0:Y:S02]  /*2300*/  MUFU.RCP R22, R22 ;  /* 0x0000001600167308 */ /* 0x001e240000001000 */
[----:B0-----:R-:W-:-:S06]  /*2310*/  VIADD R18, R22, 0x1ffffffe ;  /* 0x1ffffffe16127836 */ /* 0x001fcc0000000000 */
[----:B------:R-:W0:Y:S02]  /*2320*/  F2I.U64.TRUNC R18, R18 ;  /* 0x0000001200127311 */ /* 0x000e24000020d800 */
[----:B0-----:R-:W-:-:S04]  /*2330*/  IMAD.WIDE.U32 R20, R18, R2, RZ ;  /* 0x0000000212147225 */ /* 0x001fc800078e00ff */
[C---:B------:R-:W-:Y:S01]  /*2340*/  IMAD R13, R18.reuse, R3, R21 ;  /* 0x00000003120d7224 */ /* 0x040fe200078e0215 */
[----:B------:R-:W-:Y:S01]  /*2350*/  IADD3 R23, P0, PT, RZ, -R20, RZ ;  /* 0x80000014ff177210 */ /* 0x000fe20007f1e0ff */
[----:B------:R-:W-:Y:S02]  /*2360*/  IMAD.MOV.U32 R21, RZ, RZ, R18 ;  /* 0x000000ffff157224 */ /* 0x000fe400078e0012 */
[----:B------:R-:W-:Y:S02]  /*2370*/  IMAD R13, R19, R2, R13 ;  /* 0x00000002130d7224 */ /* 0x000fe400078e020d */
[----:B------:R-:W-:-:S04]  /*2380*/  IMAD.HI.U32 R20, R18, R23, RZ ;  /* 0x0000001712147227 */ /* 0x000fc800078e00ff */
[----:B------:R-:W-:-:S04]  /*2390*/  IMAD.X R13, RZ, RZ, ~R13, P0 ;  /* 0x000000ffff0d7224 */ /* 0x000fc800000e0e0d */
[----:B------:R-:W-:-:S04]  /*23a0*/  IMAD.WIDE.U32 R20, P0, R18, R13, R20 ;  /* 0x0000000d12147225 */ /* 0x000fc80007800014 */
[C---:B------:R-:W-:Y:S02]  /*23b0*/  IMAD R22, R19.reuse, R13, RZ ;  /* 0x0000000d13167224 */ /* 0x040fe400078e02ff */
[----:B------:R-:W-:-:S04]  /*23c0*/  IMAD.HI.U32 R23, P1, R19, R23, R20 ;  /* 0x0000001713177227 */ /* 0x000fc80007820014 */
[----:B------:R-:W-:Y:S01]  /*23d0*/  IMAD.HI.U32 R13, R19, R13, RZ ;  /* 0x0000000d130d7227 */ /* 0x000fe200078e00ff */
[----:B------:R-:W-:-:S04]  /*23e0*/  IADD3 R23, P2, PT, R22, R23, RZ ;  /* 0x0000001716177210 */ /* 0x000fc80007f5e0ff */
[----:B------:R-:W-:Y:S01]  /*23f0*/  IADD3.X R13, PT, PT, R13, R19, RZ, P0, !PT ;  /* 0x000000130d0d7210 */ /* 0x000fe200007fe4ff */
[----:B------:R-:W-:-:S03]  /*2400*/  IMAD.WIDE.U32 R20, R23, R2, RZ ;  /* 0x0000000217147225 */ /* 0x000fc600078e00ff */
[----:B------:R-:W-:Y:S01]  /*2410*/  IADD3.X R13, PT, PT, RZ, RZ, R13, P2, P1 ;  /* 0x000000ffff0d7210 */ /* 0x000fe200017e240d */
[----:B------:R-:W-:Y:S01]  /*2420*/  IMAD R18, R23, R3, R21 ;  /* 0x0000000317127224 */ /* 0x000fe200078e0215 */
[----:B------:R-:W-:Y:S01]  /*2430*/  IADD3 R20, P0, PT, RZ, -R20, RZ ;  /* 0x80000014ff147210 */ /* 0x000fe20007f1e0ff */
[----:B------:R-:W-:Y:S02]  /*2440*/  IMAD.MOV.U32 R21, RZ, RZ, RZ ;  /* 0x000000ffff157224 */ /* 0x000fe400078e00ff */
[----:B------:R-:W-:Y:S02]  /*2450*/  IMAD R18, R13, R2, R18 ;  /* 0x000000020d127224 */ /* 0x000fe400078e0212 */
[----:B------:R-:W-:-:S04]  /*2460*/  IMAD.HI.U32 R22, R23, R20, RZ ;  /* 0x0000001417167227 */ /* 0x000fc800078e00ff */
[----:B------:R-:W-:-:S04]  /*2470*/  IMAD.X R18, RZ, RZ, ~R18, P0 ;  /* 0x000000ffff127224 */ /* 0x000fc800000e0e12 */
[----:B------:R-:W-:-:S04]  /*2480*/  IMAD.WIDE.U32 R22, P0, R23, R18, R22 ;  /* 0x0000001217167225 */ /* 0x000fc80007800016 */
[C---:B------:R-:W-:Y:S02]  /*2490*/  IMAD R19, R13.reuse, R18, RZ ;  /* 0x000000120d137224 */ /* 0x040fe400078e02ff */
[----:B------:R-:W-:-:S04]  /*24a0*/  IMAD.HI.U32 R20, P1, R13, R20, R22 ;  /* 0x000000140d147227 */ /* 0x000fc80007820016 */
[----:B------:R-:W-:Y:S01]  /*24b0*/  IMAD.HI.U32 R18, R13, R18, RZ ;  /* 0x000000120d127227 */ /* 0x000fe200078e00ff */
[----:B------:R-:W-:-:S03]  /*24c0*/  IADD3 R19, P2, PT, R19, R20, RZ ;  /* 0x0000001413137210 */ /* 0x000fc60007f5e0ff */
[----:B------:R-:W-:Y:S02]  /*24d0*/  IMAD.X R18, R18, 0x1, R13, P0 ;  /* 0x0000000112127824 */ /* 0x000fe400000e060d */
[----:B------:R-:W-:-:S03]  /*24e0*/  IMAD.HI.U32 R20, R19, R10, RZ ;  /* 0x0000000a13147227 */ /* 0x000fc600078e00ff */
[----:B------:R-:W-:Y:S01]  /*24f0*/  IADD3.X R18, PT, PT, RZ, RZ, R18, P2, P1 ;  /* 0x000000ffff127210 */ /* 0x000fe200017e2412 */
[----:B------:R-:W-:-:S04]  /*2500*/  IMAD.WIDE.U32 R20, R19, R9, R20 ;  /* 0x0000000913147225 */ /* 0x000fc800078e0014 */
[C---:B------:R-:W-:Y:S02]  /*2510*/  IMAD R13, R18.reuse, R9, RZ ;  /* 0x00000009120d7224 */ /* 0x040fe400078e02ff */
[----:B------:R-:W-:-:S04]  /*2520*/  IMAD.HI.U32 R20, P0, R18, R10, R20 ;  /* 0x0000000a12147227 */ /* 0x000fc80007800014 */
[----:B------:R-:W-:Y:S01]  /*2530*/  IMAD.HI.U32 R18, R18, R9, RZ ;  /* 0x0000000912127227 */ /* 0x000fe200078e00ff */
[----:B------:R-:W-:-:S03]  /*2540*/  IADD3 R13, P1, PT, R13, R20, RZ ;  /* 0x000000140d0d7210 */ /* 0x000fc60007f3e0ff */
[----:B------:R-:W-:Y:S02]  /*2550*/  IMAD.X R18, RZ, RZ, R18, P0 ;  /* 0x000000ffff127224 */ /* 0x000fe400000e0612 */
[----:B------:R-:W-:-:S03]  /*2560*/  IMAD.WIDE.U32 R20, R13, R2, RZ ;  /* 0x000000020d147225 */ /* 0x000fc600078e00ff */
[----:B------:R-:W-:Y:S01]  /*2570*/  IADD3.X R19, PT, PT, RZ, R18, RZ, P1, !PT ;  /* 0x00000012ff137210 */ /* 0x000fe20000ffe4ff */
[----:B------:R-:W-:Y:S01]  /*2580*/  IMAD R18, R13, R3, R21 ;  /* 0x000000030d127224 */ /* 0x000fe200078e0215 */
[----:B------:R-:W-:-:S03]  /*2590*/  IADD3 R23, P1, PT, -R20, R10, RZ ;  /* 0x0000000a14177210 */ /* 0x000fc60007f3e1ff */
[-C--:B------:R-:W-:Y:S01]  /*25a0*/  IMAD R18, R19, R2.reuse, R18 ;  /* 0x0000000213127224 */ /* 0x080fe200078e0212 */
[----:B------:R-:W-:Y:S02]  /*25b0*/  ISETP.GE.U32.AND P0, PT, R23, R2, PT ;  /* 0x000000021700720c */ /* 0x000fe40003f06070 */
[----:B------:R-:W-:Y:S01]  /*25c0*/  IADD3 R24, P2, PT, -R2, R23, RZ ;  /* 0x0000001702187210 */ /* 0x000fe20007f5e1ff */
[----:B------:R-:W-:Y:S01]  /*25d0*/  IMAD.X R18, R9, 0x1, ~R18, P1 ;  /* 0x0000000109127824 */ /* 0x000fe200008e0e12 */
[----:B------:R-:W-:-:S03]  /*25e0*/  IADD3 R20, P1, PT, R13, 0x1, RZ ;  /* 0x000000010d147810 */ /* 0x000fc60007f3e0ff */
[C---:B------:R-:W-:Y:S01]  /*25f0*/  IMAD.X R21, R18.reuse, 0x1, ~R3, P2 ;  /* 0x0000000112157824 */ /* 0x040fe200010e0e03 */
[----:B------:R-:W-:Y:S01]  /*2600*/  ISETP.GE.U32.AND.EX P0, PT, R18, R3, PT, P0 ;  /* 0x000000031200720c */ /* 0x000fe20003f06100 */
[----:B------:R-:W-:Y:S01]  /*2610*/  IMAD.X R22, RZ, RZ, R19, P1 ;  /* 0x000000ffff167224 */ /* 0x000fe200008e0613 */
[----:B------:R-:W-:Y:S02]  /*2620*/  ISETP.NE.U32.AND P1, PT, R2, RZ, PT ;  /* 0x000000ff0200720c */ /* 0x000fe40003f25070 */
[----:B------:R-:W-:Y:S02]  /*2630*/  SEL R23, R24, R23, P0 ;  /* 0x0000001718177207 */ /* 0x000fe40000000000 */
[----:B------:R-:W-:Y:S02]  /*2640*/  SEL R20, R20, R13, P0 ;  /* 0x0000000d14147207 */ /* 0x000fe40000000000 */
[----:B------:R-:W-:Y:S02]  /*2650*/  SEL R18, R21, R18, P0 ;  /* 0x0000001215127207 */ /* 0x000fe40000000000 */
[----:B------:R-:W-:-:S02]  /*2660*/  SEL R22, R22, R19, P0 ;  /* 0x0000001316167207 */ /* 0x000fc40000000000 */
[----:B------:R-:W-:Y:S02]  /*2670*/  ISETP.GE.U32.AND P0, PT, R23, R2, PT ;  /* 0x000000021700720c */ /* 0x000fe40003f06070 */
[----:B------:R-:W-:Y:S02]  /*2680*/  IADD3 R13, P2, PT, R20, 0x1, RZ ;  /* 0x00000001140d7810 */ /* 0x000fe40007f5e0ff */
[----:B------:R-:W-:Y:S02]  /*2690*/  ISETP.GE.U32.AND.EX P0, PT, R18, R3, PT, P0 ;  /* 0x000000031200720c */ /* 0x000fe40003f06100 */
[----:B------:R-:W-:Y:S01]  /*26a0*/  ISETP.NE.AND.EX P1, PT, R3, RZ, PT, P1 ;  /* 0x000000ff0300720c */ /* 0x000fe20003f25310 */
[----:B------:R-:W-:Y:S01]  /*26b0*/  IMAD.X R19, RZ, RZ, R22, P2 ;  /* 0x000000ffff137224 */ /* 0x000fe200010e0616 */
[----:B------:R-:W-:Y:S01]  /*26c0*/  SEL R2, R13, R20, P0 ;  /* 0x000000140d027207 */ /* 0x000fe20000000000 */
[----:B------:R-:W-:-:S03]  /*26d0*/  HFMA2 R13, -RZ, RZ, 0, 0 ;  /* 0x00000000ff0d7431 */ /* 0x000fc600000001ff */
[----:B------:R-:W-:Y:S02]  /*26e0*/  SEL R3, R19, R22, P0 ;  /* 0x0000001613037207 */ /* 0x000fe40000000000 */
[----:B------:R-:W-:Y:S02]  /*26f0*/  SEL R2, R2, 0xffffffff, P1 ;  /* 0xffffffff02027807 */ /* 0x000fe40000800000 */
[----:B------:R-:W-:Y:S01]  /*2700*/  SEL R3, R3, 0xffffffff, P1 ;  /* 0xffffffff03037807 */ /* 0x000fe20000800000 */
[----:B------:R-:W-:Y:S06]  /*2710*/  RET.REL.NODEC R12 `(_Z15isPolydivisiblemPm) ;  /* 0xffffffd80c387950 */ /* 0x000fec0003c3ffff */
        .weak           $__internal_1_$__cuda_sm20_rem_u64
        .type           $__internal_1_$__cuda_sm20_rem_u64,@function
        .size           $__internal_1_$__cuda_sm20_rem_u64,(.L_x_53 - $__internal_1_$__cuda_sm20_rem_u64)
$__internal_1_$__cuda_sm20_rem_u64:
[----:B------:R-:W-:Y:S02]  /*2720*/  IMAD.U32 R29, RZ, RZ, UR4 ;  /* 0x00000004ff1d7e24 */ /* 0x000fe4000f8e00ff */
[----:B------:R-:W-:-:S04]  /*2730*/  IMAD.MOV.U32 R28, RZ, RZ, R2 ;  /* 0x000000ffff1c7224 */ /* 0x000fc800078e0002 */
[----:B------:R-:W0:Y:S08]  /*2740*/  I2F.U64.RP R19, R28 ;  /* 0x0000001c00137312 */ /* 0x000e300000309000 */
[----:B0-----:R-:W0:Y:S02]  /*2750*/  MUFU.RCP R19, R19 ;  /* 0x0000001300137308 */ /* 0x001e240000001000 */
[----:B0-----:R-:W-:-:S06]  /*2760*/  VIADD R20, R19, 0x1ffffffe ;  /* 0x1ffffffe13147836 */ /* 0x001fcc0000000000 */
[----:B------:R-:W0:Y:S02]  /*2770*/  F2I.U64.TRUNC R20, R20 ;  /* 0x0000001400147311 */ /* 0x000e24000020d800 */
[----:B0-----:R-:W-:-:S04]  /*2780*/  IMAD.WIDE.U32 R22, R20, R2, RZ ;  /* 0x0000000214167225 */ /* 0x001fc800078e00ff */
[C---:B------:R-:W-:Y:S01]  /*2790*/  IMAD R13, R20.reuse, UR4, R23 ;  /* 0x00000004140d7c24 */ /* 0x040fe2000f8e0217 */
[----:B------:R-:W-:Y:S02]  /*27a0*/  IADD3 R27, P0, PT, RZ, -R22, RZ ;  /* 0x80000016ff1b7210 */ /* 0x000fe40007f1e0ff */
[----:B------:R-:W-:Y:S01]  /*27b0*/  MOV R23, R20 ;  /* 0x0000001400177202 */ /* 0x000fe20000000f00 */
        /* <DEDUP_REMOVED lines=9> */
[----:B------:R-:W-:-:S03]  /*2850*/  IMAD.WIDE.U32 R22, R27, R2, RZ ;  /* 0x000000021b167225 */ /* 0x000fc600078e00ff */
[----:B------:R-:W-:Y:S01]  /*2860*/  IADD3.X R21, PT, PT, RZ, RZ, R21, P2, P1 ;  /* 0x000000ffff157210 */ /* 0x000fe200017e2415 */
[----:B------:R-:W-:Y:S01]  /*2870*/  IMAD R13, R27, UR4, R23 ;  /* 0x000000041b0d7c24 */ /* 0x000fe2000f8e0217 */
        /* <DEDUP_REMOVED lines=17> */
[----:B------:R-:W-:-:S04]  /*2990*/  IADD3 R13, P1, PT, R13, R22, RZ ;  /* 0x000000160d0d7210 */ /* 0x000fc80007f3e0ff */
[----:B------:R-:W-:Y:S01]  /*29a0*/  IADD3.X R20, PT, PT, R20, RZ, RZ, P0, !PT ;  /* 0x000000ff14147210 */ /* 0x000fe200007fe4ff */
[----:B------:R-:W-:-:S04]  /*29b0*/  IMAD.WIDE.U32 R22, R13, R2, RZ ;  /* 0x000000020d167225 */ /* 0x000fc800078e00ff */
[----:B------:R-:W-:Y:S02]  /*29c0*/  IMAD.X R19, RZ, RZ, R20, P1 ;  /* 0x000000ffff137224 */ /* 0x000fe400008e0614 */
[----:B------:R-:W-:Y:S01]  /*29d0*/  IMAD R13, R13, UR4, R23 ;  /* 0x000000040d0d7c24 */ /* 0x000fe2000f8e0217 */
[----:B------:R-:W-:-:S03]  /*29e0*/  IADD3 R23, P1, PT, -R22, R18, RZ ;  /* 0x0000001216177210 */ /* 0x000fc60007f3e1ff */
[-C--:B------:R-:W-:Y:S01]  /*29f0*/  IMAD R18, R19, R2.reuse, R13 ;  /* 0x0000000213127224 */ /* 0x080fe200078e020d */
[----:B------:R-:W-:Y:S01]  /*2a00*/  ISETP.GE.U32.AND P0, PT, R23, R2, PT ;  /* 0x000000021700720c */ /* 0x000fe20003f06070 */
[----:B------:R-:W-:Y:S02]  /*2a10*/  IMAD.MOV.U32 R13, RZ, RZ, 0x0 ;  /* 0x00000000ff0d7424 */ /* 0x000fe400078e00ff */
[----:B------:R-:W-:Y:S01]  /*2a20*/  IMAD.X R3, R3, 0x1, ~R18, P1 ;  /* 0x0000000103037824 */ /* 0x000fe200008e0e12 */
[----:B------:R-:W-:-:S04]  /*2a30*/  IADD3 R18, P1, PT, -R2, R23, RZ ;  /* 0x0000001702127210 */ /* 0x000fc80007f3e1ff */
[C---:B------:R-:W-:Y:S02]  /*2a40*/  ISETP.GE.U32.AND.EX P0, PT, R3.reuse, UR4, PT, P0 ;  /* 0x0000000403007c0c */ /* 0x040fe4000bf06100 */
[----:B------:R-:W-:Y:S02]  /*2a50*/  IADD3.X R20, PT, PT, R3, ~UR4, RZ, P1, !PT ;  /* 0x8000000403147c10 */ /* 0x000fe40008ffe4ff */
[----:B------:R-:W-:Y:S02]  /*2a60*/  SEL R23, R18, R23, P0 ;  /* 0x0000001712177207 */ /* 0x000fe40000000000 */
[----:B------:R-:W-:Y:S02]  /*2a70*/  SEL R20, R20, R3, P0 ;  /* 0x0000000314147207 */ /* 0x000fe40000000000 */
[----:B------:R-:W-:Y:S02]  /*2a80*/  ISETP.GE.U32.AND P0, PT, R23, R2, PT ;  /* 0x000000021700720c */ /* 0x000fe40003f06070 */
[----:B------:R-:W-:-:S02]  /*2a90*/  IADD3 R18, P2, PT, -R2, R23, RZ ;  /* 0x0000001702127210 */ /* 0x000fc40007f5e1ff */
[----:B------:R-:W-:Y:S02]  /*2aa0*/  ISETP.NE.U32.AND P1, PT, R2, RZ, PT ;  /* 0x000000ff0200720c */ /* 0x000fe40003f25070 */
[C---:B------:R-:W-:Y:S02]  /*2ab0*/  ISETP.GE.U32.AND.EX P0, PT, R20.reuse, UR4, PT, P0 ;  /* 0x0000000414007c0c */ /* 0x040fe4000bf06100 */
[----:B------:R-:W-:Y:S02]  /*2ac0*/  IADD3.X R3, PT, PT, R20, ~UR4, RZ, P2, !PT ;  /* 0x8000000414037c10 */ /* 0x000fe400097fe4ff */
[----:B------:R-:W-:Y:S02]  /*2ad0*/  ISETP.NE.AND.EX P1, PT, RZ, UR4, PT, P1 ;  /* 0x00000004ff007c0c */ /* 0x000fe4000bf25310 */
[----:B------:R-:W-:Y:S02]  /*2ae0*/  SEL R2, R18, R23, P0 ;  /* 0x0000001712027207 */ /* 0x000fe40000000000 */
[----:B------:R-:W-:-:S02]  /*2af0*/  SEL R3, R3, R20, P0 ;  /* 0x0000001403037207 */ /* 0x000fc40000000000 */
[----:B------:R-:W-:Y:S02]  /*2b00*/  SEL R2, R2, 0xffffffff, P1 ;  /* 0xffffffff02027807 */ /* 0x000fe40000800000 */
[----:B------:R-:W-:Y:S01]  /*2b10*/  SEL R3, R3, 0xffffffff, P1 ;  /* 0xffffffff03037807 */ /* 0x000fe20000800000 */
[----:B------:R-:W-:Y:S06]  /*2b20*/  RET.REL.NODEC R12 `(_Z15isPolydivisiblemPm) ;  /* 0xffffffd40c347950 */ /* 0x000fec0003c3ffff */
.L_x_51:
[----:B------:R-:W-:-:S00]  /*2b30*/  BRA `(.L_x_51) ;  /* 0xfffffffc00fc7947 */ /* 0x000fc0000383ffff */
[----:B------:R-:W-:-:S00]  /*2b40*/  NOP ;  /* 0x0000000000007918 */ /* 0x000fc00000000000 */
        /* <DEDUP_REMOVED lines=11> */
.L_x_53:


//--------------------- .nv.shared.reserved.0     --------------------------
	.section	.nv.shared.reserved.0,"aw",@nobits
	.weak		__nv_reservedSMEM_offset_0_alias
	.size		__nv_reservedSMEM_offset_0_alias, 0, 64
	.other		__nv_reservedSMEM_offset_0_alias,@"STO_CUDA_RESERVED_SHARED STV_DEFAULT"
__nv_reservedSMEM_offset_0_alias:
	.zero		0
	.zero		64


//--------------------- .nv.constant0._Z15isPolydivisiblemPm --------------------------
	.section	.nv.constant0._Z15isPolydivisiblemPm,"a",@progbits
	.sectionflags	@""
	.align	4
.nv.constant0._Z15isPolydivisiblemPm:
	.zero		912


//--------------------- SYMBOLS --------------------------

	.type		.nv.reservedSmem.offset0,@object
	.size		.nv.reservedSmem.offset0,0x4
